//
// Generated by NVIDIA NVVM Compiler
//
// Compiler Build ID: CL-36424714
// Cuda compilation tools, release 13.0, V13.0.88
// Based on NVVM 20.0.0
//

.version 9.0
.target sm_100
.address_size 64

	// .globl	_Z6feymanPiS_S_S_PdPfS_
.func  (.param .b64 func_retval0) __internal_accurate_pow
(
	.param .b64 __internal_accurate_pow_param_0
)
;

.visible .entry _Z6feymanPiS_S_S_PdPfS_(
	.param .u64 .ptr .align 1 _Z6feymanPiS_S_S_PdPfS__param_0,
	.param .u64 .ptr .align 1 _Z6feymanPiS_S_S_PdPfS__param_1,
	.param .u64 .ptr .align 1 _Z6feymanPiS_S_S_PdPfS__param_2,
	.param .u64 .ptr .align 1 _Z6feymanPiS_S_S_PdPfS__param_3,
	.param .u64 .ptr .align 1 _Z6feymanPiS_S_S_PdPfS__param_4,
	.param .u64 .ptr .align 1 _Z6feymanPiS_S_S_PdPfS__param_5,
	.param .u64 .ptr .align 1 _Z6feymanPiS_S_S_PdPfS__param_6
)
{
	.reg .pred 	%p<158>;
	.reg .b32 	%r<276>;
	.reg .b32 	%f<5>;
	.reg .b64 	%rd<24>;
	.reg .b64 	%fd<309>;

	ld.param.u64 	%rd4, [_Z6feymanPiS_S_S_PdPfS__param_0];
	ld.param.u64 	%rd5, [_Z6feymanPiS_S_S_PdPfS__param_1];
	ld.param.u64 	%rd6, [_Z6feymanPiS_S_S_PdPfS__param_2];
	ld.param.u64 	%rd7, [_Z6feymanPiS_S_S_PdPfS__param_3];
	ld.param.u64 	%rd8, [_Z6feymanPiS_S_S_PdPfS__param_4];
	ld.param.u64 	%rd3, [_Z6feymanPiS_S_S_PdPfS__param_5];
	ld.param.u64 	%rd9, [_Z6feymanPiS_S_S_PdPfS__param_6];
	cvta.to.global.u64 	%rd1, %rd9;
	cvta.to.global.u64 	%rd2, %rd3;
	cvta.to.global.u64 	%rd10, %rd8;
	cvta.to.global.u64 	%rd11, %rd7;
	cvta.to.global.u64 	%rd12, %rd6;
	cvta.to.global.u64 	%rd13, %rd5;
	cvta.to.global.u64 	%rd14, %rd4;
	ld.global.u32 	%r1, [%rd14];
	ld.global.u32 	%r2, [%rd13];
	ld.global.u32 	%r3, [%rd12];
	ld.global.u32 	%r4, [%rd11];
	ld.global.f64 	%fd1, [%rd10];
	mov.u32 	%r38, %tid.x;
	mov.u32 	%r39, %ntid.x;
	mov.u32 	%r40, %ctaid.x;
	mad.lo.s32 	%r5, %r39, %r40, %r38;
	mul.lo.s32 	%r41, %r2, %r1;
	mul.lo.s32 	%r6, %r41, %r3;
	setp.ge.u32 	%p2, %r5, %r6;
	@%p2 bra 	$L__BB0_2;
	mul.wide.u32 	%rd15, %r5, 4;
	add.s64 	%rd16, %rd2, %rd15;
	mov.b32 	%r42, 0;
	st.global.u32 	[%rd16], %r42;
	add.s64 	%rd17, %rd1, %rd15;
	st.global.u32 	[%rd17], %r42;
$L__BB0_2:
	setp.ge.u32 	%p3, %r5, %r6;
	mul.lo.s32 	%r43, %r3, %r2;
	div.u32 	%r44, %r5, %r43;
	rem.u32 	%r45, %r44, %r1;
	not.b32 	%r46, %r45;
	div.u32 	%r47, %r5, %r3;
	rem.u32 	%r48, %r47, %r2;
	not.b32 	%r49, %r48;
	mul.lo.s32 	%r50, %r47, %r3;
	sub.s32 	%r51, %r5, %r50;
	not.b32 	%r52, %r51;
	add.s32 	%r53, %r1, %r46;
	cvt.rn.f64.s32 	%fd115, %r53;
	mul.f64 	%fd116, %fd115, 0d4008000000000000;
	cvt.rn.f64.s32 	%fd117, %r45;
	mul.f64 	%fd118, %fd117, 0d4008000000000000;
	sub.f64 	%fd119, %fd118, %fd116;
	add.s32 	%r54, %r1, -1;
	cvt.rn.f64.s32 	%fd120, %r54;
	div.rn.f64 	%fd2, %fd119, %fd120;
	add.s32 	%r55, %r2, %r49;
	cvt.rn.f64.s32 	%fd121, %r55;
	add.f64 	%fd122, %fd121, %fd121;
	cvt.rn.f64.s32 	%fd123, %r48;
	add.f64 	%fd124, %fd123, %fd123;
	sub.f64 	%fd125, %fd124, %fd122;
	add.s32 	%r56, %r2, -1;
	cvt.rn.f64.s32 	%fd126, %r56;
	div.rn.f64 	%fd3, %fd125, %fd126;
	add.s32 	%r57, %r3, %r52;
	cvt.rn.f64.s32 	%fd127, %r57;
	cvt.rn.f64.s32 	%fd128, %r51;
	sub.f64 	%fd129, %fd128, %fd127;
	add.s32 	%r58, %r3, -1;
	cvt.rn.f64.s32 	%fd130, %r58;
	div.rn.f64 	%fd4, %fd129, %fd130;
	@%p3 bra 	$L__BB0_87;
	div.rn.f64 	%fd5, %fd2, 0d4008000000000000;
	{
	.reg .b32 %temp; 
	mov.b64 	{%temp, %r7}, %fd5;
	}
	mov.f64 	%fd131, 0d4000000000000000;
	{
	.reg .b32 %temp; 
	mov.b64 	{%temp, %r59}, %fd131;
	}
	and.b32  	%r9, %r59, 2146435072;
	setp.eq.s32 	%p4, %r9, 1062207488;
	abs.f64 	%fd6, %fd5;
	{ // callseq 0, 0
	.param .b64 param0;
	st.param.f64 	[param0], %fd6;
	.param .b64 retval0;
	call.uni (retval0), 
	__internal_accurate_pow, 
	(
	param0
	);
	ld.param.f64 	%fd132, [retval0];
	} // callseq 0
	setp.lt.s32 	%p5, %r7, 0;
	neg.f64 	%fd134, %fd132;
	selp.f64 	%fd135, %fd134, %fd132, %p4;
	selp.f64 	%fd284, %fd135, %fd132, %p5;
	setp.neu.f64 	%p6, %fd5, 0d0000000000000000;
	@%p6 bra 	$L__BB0_5;
	setp.eq.s32 	%p7, %r9, 1062207488;
	selp.b32 	%r60, %r7, 0, %p7;
	setp.lt.s32 	%p8, %r59, 0;
	or.b32  	%r61, %r60, 2146435072;
	selp.b32 	%r62, %r61, %r60, %p8;
	mov.b32 	%r63, 0;
	mov.b64 	%fd284, {%r63, %r62};
$L__BB0_5:
	add.f64 	%fd136, %fd5, 0d4000000000000000;
	{
	.reg .b32 %temp; 
	mov.b64 	{%temp, %r64}, %fd136;
	}
	and.b32  	%r65, %r64, 2146435072;
	setp.ne.s32 	%p9, %r65, 2146435072;
	@%p9 bra 	$L__BB0_10;
	setp.num.f64 	%p10, %fd5, %fd5;
	@%p10 bra 	$L__BB0_8;
	mov.f64 	%fd137, 0d4000000000000000;
	add.rn.f64 	%fd284, %fd5, %fd137;
	bra.uni 	$L__BB0_10;
$L__BB0_8:
	setp.neu.f64 	%p11, %fd6, 0d7FF0000000000000;
	@%p11 bra 	$L__BB0_10;
	setp.lt.s32 	%p12, %r7, 0;
	setp.eq.s32 	%p13, %r9, 1062207488;
	setp.lt.s32 	%p14, %r59, 0;
	selp.b32 	%r67, 0, 2146435072, %p14;
	and.b32  	%r68, %r59, 2147483647;
	setp.ne.s32 	%p15, %r68, 1071644672;
	or.b32  	%r69, %r67, -2147483648;
	selp.b32 	%r70, %r69, %r67, %p15;
	selp.b32 	%r71, %r70, %r67, %p13;
	selp.b32 	%r72, %r71, %r67, %p12;
	mov.b32 	%r73, 0;
	mov.b64 	%fd284, {%r73, %r72};
$L__BB0_10:
	setp.eq.s32 	%p16, %r9, 1062207488;
	setp.eq.f64 	%p17, %fd5, 0d3FF0000000000000;
	selp.f64 	%fd13, 0d3FF0000000000000, %fd284, %p17;
	mul.f64 	%fd14, %fd3, 0d3FE0000000000000;
	{
	.reg .b32 %temp; 
	mov.b64 	{%temp, %r10}, %fd14;
	}
	abs.f64 	%fd15, %fd14;
	{ // callseq 1, 0
	.param .b64 param0;
	st.param.f64 	[param0], %fd15;
	.param .b64 retval0;
	call.uni (retval0), 
	__internal_accurate_pow, 
	(
	param0
	);
	ld.param.f64 	%fd138, [retval0];
	} // callseq 1
	setp.lt.s32 	%p18, %r10, 0;
	neg.f64 	%fd140, %fd138;
	selp.f64 	%fd141, %fd140, %fd138, %p16;
	selp.f64 	%fd286, %fd141, %fd138, %p18;
	setp.neu.f64 	%p19, %fd14, 0d0000000000000000;
	@%p19 bra 	$L__BB0_12;
	setp.eq.s32 	%p20, %r9, 1062207488;
	selp.b32 	%r75, %r10, 0, %p20;
	setp.lt.s32 	%p21, %r59, 0;
	or.b32  	%r76, %r75, 2146435072;
	selp.b32 	%r77, %r76, %r75, %p21;
	mov.b32 	%r78, 0;
	mov.b64 	%fd286, {%r78, %r77};
$L__BB0_12:
	add.f64 	%fd142, %fd14, 0d4000000000000000;
	{
	.reg .b32 %temp; 
	mov.b64 	{%temp, %r79}, %fd142;
	}
	and.b32  	%r80, %r79, 2146435072;
	setp.ne.s32 	%p22, %r80, 2146435072;
	@%p22 bra 	$L__BB0_17;
	setp.num.f64 	%p23, %fd14, %fd14;
	@%p23 bra 	$L__BB0_15;
	mov.f64 	%fd143, 0d4000000000000000;
	add.rn.f64 	%fd286, %fd14, %fd143;
	bra.uni 	$L__BB0_17;
$L__BB0_15:
	setp.neu.f64 	%p24, %fd15, 0d7FF0000000000000;
	@%p24 bra 	$L__BB0_17;
	setp.lt.s32 	%p25, %r10, 0;
	setp.eq.s32 	%p26, %r9, 1062207488;
	setp.lt.s32 	%p27, %r59, 0;
	selp.b32 	%r82, 0, 2146435072, %p27;
	and.b32  	%r83, %r59, 2147483647;
	setp.ne.s32 	%p28, %r83, 1071644672;
	or.b32  	%r84, %r82, -2147483648;
	selp.b32 	%r85, %r84, %r82, %p28;
	selp.b32 	%r86, %r85, %r82, %p26;
	selp.b32 	%r87, %r86, %r82, %p25;
	mov.b32 	%r88, 0;
	mov.b64 	%fd286, {%r88, %r87};
$L__BB0_17:
	setp.eq.s32 	%p29, %r9, 1062207488;
	setp.eq.f64 	%p30, %fd14, 0d3FF0000000000000;
	selp.f64 	%fd144, 0d3FF0000000000000, %fd286, %p30;
	add.f64 	%fd22, %fd13, %fd144;
	{
	.reg .b32 %temp; 
	mov.b64 	{%temp, %r11}, %fd4;
	}
	abs.f64 	%fd23, %fd4;
	{ // callseq 2, 0
	.param .b64 param0;
	st.param.f64 	[param0], %fd23;
	.param .b64 retval0;
	call.uni (retval0), 
	__internal_accurate_pow, 
	(
	param0
	);
	ld.param.f64 	%fd145, [retval0];
	} // callseq 2
	setp.lt.s32 	%p31, %r11, 0;
	neg.f64 	%fd147, %fd145;
	selp.f64 	%fd148, %fd147, %fd145, %p29;
	selp.f64 	%fd288, %fd148, %fd145, %p31;
	setp.neu.f64 	%p32, %fd4, 0d0000000000000000;
	@%p32 bra 	$L__BB0_19;
	setp.eq.s32 	%p33, %r9, 1062207488;
	selp.b32 	%r90, %r11, 0, %p33;
	setp.lt.s32 	%p34, %r59, 0;
	or.b32  	%r91, %r90, 2146435072;
	selp.b32 	%r92, %r91, %r90, %p34;
	mov.b32 	%r93, 0;
	mov.b64 	%fd288, {%r93, %r92};
$L__BB0_19:
	add.f64 	%fd149, %fd4, 0d4000000000000000;
	{
	.reg .b32 %temp; 
	mov.b64 	{%temp, %r94}, %fd149;
	}
	and.b32  	%r95, %r94, 2146435072;
	setp.ne.s32 	%p35, %r95, 2146435072;
	@%p35 bra 	$L__BB0_24;
	setp.num.f64 	%p36, %fd4, %fd4;
	@%p36 bra 	$L__BB0_22;
	mov.f64 	%fd150, 0d4000000000000000;
	add.rn.f64 	%fd288, %fd4, %fd150;
	bra.uni 	$L__BB0_24;
$L__BB0_22:
	setp.neu.f64 	%p37, %fd23, 0d7FF0000000000000;
	@%p37 bra 	$L__BB0_24;
	setp.lt.s32 	%p38, %r11, 0;
	setp.eq.s32 	%p39, %r9, 1062207488;
	setp.lt.s32 	%p40, %r59, 0;
	selp.b32 	%r97, 0, 2146435072, %p40;
	and.b32  	%r98, %r59, 2147483647;
	setp.ne.s32 	%p41, %r98, 1071644672;
	or.b32  	%r99, %r97, -2147483648;
	selp.b32 	%r100, %r99, %r97, %p41;
	selp.b32 	%r101, %r100, %r97, %p39;
	selp.b32 	%r102, %r101, %r97, %p38;
	mov.b32 	%r103, 0;
	mov.b64 	%fd288, {%r103, %r102};
$L__BB0_24:
	setp.eq.f64 	%p42, %fd4, 0d3FF0000000000000;
	selp.f64 	%fd151, 0d3FF0000000000000, %fd288, %p42;
	add.f64 	%fd30, %fd22, %fd151;
	setp.gt.f64 	%p43, %fd30, 0d3FF0000000000000;
	@%p43 bra 	$L__BB0_87;
	mul.wide.u32 	%rd18, %r5, 4;
	add.s64 	%rd19, %rd1, %rd18;
	ld.global.u32 	%r104, [%rd19];
	add.s32 	%r105, %r104, 1;
	st.global.u32 	[%rd19], %r105;
	add.f64 	%fd31, %fd30, 0dBFF0000000000000;
	fma.rn.f64 	%fd152, %fd31, 0d3FF71547652B82FE, 0d4338000000000000;
	{
	.reg .b32 %temp; 
	mov.b64 	{%r12, %temp}, %fd152;
	}
	mov.f64 	%fd153, 0dC338000000000000;
	add.rn.f64 	%fd154, %fd152, %fd153;
	fma.rn.f64 	%fd155, %fd154, 0dBFE62E42FEFA39EF, %fd31;
	fma.rn.f64 	%fd156, %fd154, 0dBC7ABC9E3B39803F, %fd155;
	fma.rn.f64 	%fd157, %fd156, 0d3E5ADE1569CE2BDF, 0d3E928AF3FCA213EA;
	fma.rn.f64 	%fd158, %fd157, %fd156, 0d3EC71DEE62401315;
	fma.rn.f64 	%fd159, %fd158, %fd156, 0d3EFA01997C89EB71;
	fma.rn.f64 	%fd160, %fd159, %fd156, 0d3F2A01A014761F65;
	fma.rn.f64 	%fd161, %fd160, %fd156, 0d3F56C16C1852B7AF;
	fma.rn.f64 	%fd162, %fd161, %fd156, 0d3F81111111122322;
	fma.rn.f64 	%fd163, %fd162, %fd156, 0d3FA55555555502A1;
	fma.rn.f64 	%fd164, %fd163, %fd156, 0d3FC5555555555511;
	fma.rn.f64 	%fd165, %fd164, %fd156, 0d3FE000000000000B;
	fma.rn.f64 	%fd166, %fd165, %fd156, 0d3FF0000000000000;
	fma.rn.f64 	%fd167, %fd166, %fd156, 0d3FF0000000000000;
	{
	.reg .b32 %temp; 
	mov.b64 	{%r13, %temp}, %fd167;
	}
	{
	.reg .b32 %temp; 
	mov.b64 	{%temp, %r14}, %fd167;
	}
	shl.b32 	%r106, %r12, 20;
	add.s32 	%r107, %r106, %r14;
	mov.b64 	%fd289, {%r13, %r107};
	{
	.reg .b32 %temp; 
	mov.b64 	{%temp, %r108}, %fd31;
	}
	mov.b32 	%f2, %r108;
	abs.f32 	%f1, %f2;
	setp.lt.f32 	%p44, %f1, 0f4086232B;
	@%p44 bra 	$L__BB0_28;
	setp.lt.f64 	%p45, %fd31, 0d0000000000000000;
	add.f64 	%fd168, %fd31, 0d7FF0000000000000;
	selp.f64 	%fd289, 0d0000000000000000, %fd168, %p45;
	setp.geu.f32 	%p46, %f1, 0f40874800;
	@%p46 bra 	$L__BB0_28;
	shr.u32 	%r109, %r12, 31;
	add.s32 	%r110, %r12, %r109;
	shr.s32 	%r111, %r110, 1;
	shl.b32 	%r112, %r111, 20;
	add.s32 	%r113, %r14, %r112;
	mov.b64 	%fd169, {%r13, %r113};
	sub.s32 	%r114, %r12, %r111;
	shl.b32 	%r115, %r114, 20;
	add.s32 	%r116, %r115, 1072693248;
	mov.b32 	%r117, 0;
	mov.b64 	%fd170, {%r117, %r116};
	mul.f64 	%fd289, %fd170, %fd169;
$L__BB0_28:
	setp.lt.s32 	%p47, %r4, 1;
	mov.f64 	%fd306, 0d0000000000000000;
	@%p47 bra 	$L__BB0_79;
	setp.eq.s32 	%p48, %r9, 1062207488;
	neg.f64 	%fd36, %fd1;
	setp.lt.s32 	%p49, %r59, 0;
	selp.b32 	%r15, 0, 2146435072, %p49;
	and.b32  	%r120, %r59, 2147483647;
	setp.ne.s32 	%p50, %r120, 1071644672;
	and.pred  	%p1, %p48, %p50;
	mov.b32 	%r272, 123456789;
	mov.b32 	%r270, 0;
	mov.f64 	%fd306, 0d0000000000000000;
$L__BB0_30:
	mov.f64 	%fd291, 0d3FF0000000000000;
	mov.f64 	%fd292, %fd4;
	mov.f64 	%fd293, %fd3;
	mov.f64 	%fd294, %fd2;
$L__BB0_31:
	mul.hi.s32 	%r121, %r272, -2092037281;
	add.s32 	%r122, %r121, %r272;
	shr.u32 	%r123, %r122, 31;
	shr.s32 	%r124, %r122, 16;
	add.s32 	%r125, %r124, %r123;
	mad.lo.s32 	%r126, %r125, -127773, %r272;
	mul.lo.s32 	%r127, %r125, -2836;
	mad.lo.s32 	%r128, %r126, 16807, %r127;
	setp.lt.s32 	%p51, %r128, 0;
	add.s32 	%r129, %r128, 2147483647;
	selp.b32 	%r273, %r129, %r128, %p51;
	cvt.rn.f64.s32 	%fd175, %r273;
	mul.f64 	%fd176, %fd175, 0d3E000000001C5F68;
	setp.geu.f64 	%p52, %fd176, 0d3FD5555555555555;
	mov.f64 	%fd295, 0d0000000000000000;
	@%p52 bra 	$L__BB0_33;
	mul.hi.s32 	%r130, %r273, -2092037281;
	add.s32 	%r131, %r130, %r273;
	shr.u32 	%r132, %r131, 31;
	shr.s32 	%r133, %r131, 16;
	add.s32 	%r134, %r133, %r132;
	mad.lo.s32 	%r135, %r134, -127773, %r273;
	mul.lo.s32 	%r136, %r134, -2836;
	mad.lo.s32 	%r137, %r135, 16807, %r136;
	setp.lt.s32 	%p53, %r137, 0;
	add.s32 	%r138, %r137, 2147483647;
	selp.b32 	%r273, %r138, %r137, %p53;
	cvt.rn.f64.s32 	%fd177, %r273;
	fma.rn.f64 	%fd178, %fd177, 0d3E000000001C5F68, 0dBFE0000000000000;
	setp.lt.f64 	%p54, %fd178, 0d0000000000000000;
	selp.f64 	%fd295, %fd36, %fd1, %p54;
$L__BB0_33:
	mul.hi.s32 	%r139, %r273, -2092037281;
	add.s32 	%r140, %r139, %r273;
	shr.u32 	%r141, %r140, 31;
	shr.s32 	%r142, %r140, 16;
	add.s32 	%r143, %r142, %r141;
	mad.lo.s32 	%r144, %r143, -127773, %r273;
	mul.lo.s32 	%r145, %r143, -2836;
	mad.lo.s32 	%r146, %r144, 16807, %r145;
	setp.lt.s32 	%p55, %r146, 0;
	add.s32 	%r147, %r146, 2147483647;
	selp.b32 	%r274, %r147, %r146, %p55;
	cvt.rn.f64.s32 	%fd180, %r274;
	mul.f64 	%fd181, %fd180, 0d3E000000001C5F68;
	setp.geu.f64 	%p56, %fd181, 0d3FD5555555555555;
	mov.f64 	%fd296, 0d0000000000000000;
	@%p56 bra 	$L__BB0_35;
	mul.hi.s32 	%r148, %r274, -2092037281;
	add.s32 	%r149, %r148, %r274;
	shr.u32 	%r150, %r149, 31;
	shr.s32 	%r151, %r149, 16;
	add.s32 	%r152, %r151, %r150;
	mad.lo.s32 	%r153, %r152, -127773, %r274;
	mul.lo.s32 	%r154, %r152, -2836;
	mad.lo.s32 	%r155, %r153, 16807, %r154;
	setp.lt.s32 	%p57, %r155, 0;
	add.s32 	%r156, %r155, 2147483647;
	selp.b32 	%r274, %r156, %r155, %p57;
	cvt.rn.f64.s32 	%fd182, %r274;
	fma.rn.f64 	%fd183, %fd182, 0d3E000000001C5F68, 0dBFE0000000000000;
	setp.lt.f64 	%p58, %fd183, 0d0000000000000000;
	selp.f64 	%fd296, %fd36, %fd1, %p58;
$L__BB0_35:
	mul.hi.s32 	%r157, %r274, -2092037281;
	add.s32 	%r158, %r157, %r274;
	shr.u32 	%r159, %r158, 31;
	shr.s32 	%r160, %r158, 16;
	add.s32 	%r161, %r160, %r159;
	mad.lo.s32 	%r162, %r161, -127773, %r274;
	mul.lo.s32 	%r163, %r161, -2836;
	mad.lo.s32 	%r164, %r162, 16807, %r163;
	setp.lt.s32 	%p59, %r164, 0;
	add.s32 	%r165, %r164, 2147483647;
	selp.b32 	%r272, %r165, %r164, %p59;
	cvt.rn.f64.s32 	%fd185, %r272;
	mul.f64 	%fd186, %fd185, 0d3E000000001C5F68;
	setp.geu.f64 	%p60, %fd186, 0d3FD5555555555555;
	mov.f64 	%fd297, 0d0000000000000000;
	@%p60 bra 	$L__BB0_37;
	mul.hi.s32 	%r166, %r272, -2092037281;
	add.s32 	%r167, %r166, %r272;
	shr.u32 	%r168, %r167, 31;
	shr.s32 	%r169, %r167, 16;
	add.s32 	%r170, %r169, %r168;
	mad.lo.s32 	%r171, %r170, -127773, %r272;
	mul.lo.s32 	%r172, %r170, -2836;
	mad.lo.s32 	%r173, %r171, 16807, %r172;
	setp.lt.s32 	%p61, %r173, 0;
	add.s32 	%r174, %r173, 2147483647;
	selp.b32 	%r272, %r174, %r173, %p61;
	cvt.rn.f64.s32 	%fd187, %r272;
	fma.rn.f64 	%fd188, %fd187, 0d3E000000001C5F68, 0dBFE0000000000000;
	setp.lt.f64 	%p62, %fd188, 0d0000000000000000;
	selp.f64 	%fd297, %fd36, %fd1, %p62;
$L__BB0_37:
	setp.lt.s32 	%p63, %r59, 0;
	setp.eq.s32 	%p64, %r9, 1062207488;
	div.rn.f64 	%fd189, %fd294, 0d4008000000000000;
	div.rn.f64 	%fd48, %fd189, 0d4008000000000000;
	{
	.reg .b32 %temp; 
	mov.b64 	{%temp, %r28}, %fd48;
	}
	abs.f64 	%fd49, %fd48;
	{ // callseq 3, 0
	.param .b64 param0;
	st.param.f64 	[param0], %fd49;
	.param .b64 retval0;
	call.uni (retval0), 
	__internal_accurate_pow, 
	(
	param0
	);
	ld.param.f64 	%fd190, [retval0];
	} // callseq 3
	setp.lt.s32 	%p66, %r28, 0;
	neg.f64 	%fd192, %fd190;
	selp.f64 	%fd193, %fd192, %fd190, %p64;
	selp.f64 	%fd194, %fd193, %fd190, %p66;
	setp.eq.f64 	%p67, %fd48, 0d0000000000000000;
	selp.b32 	%r175, %r28, 0, %p64;
	or.b32  	%r176, %r175, 2146435072;
	selp.b32 	%r177, %r176, %r175, %p63;
	mov.b32 	%r178, 0;
	mov.b64 	%fd195, {%r178, %r177};
	selp.f64 	%fd298, %fd195, %fd194, %p67;
	add.f64 	%fd196, %fd48, 0d4000000000000000;
	{
	.reg .b32 %temp; 
	mov.b64 	{%temp, %r179}, %fd196;
	}
	and.b32  	%r180, %r179, 2146435072;
	setp.ne.s32 	%p68, %r180, 2146435072;
	@%p68 bra 	$L__BB0_42;
	setp.num.f64 	%p69, %fd48, %fd48;
	@%p69 bra 	$L__BB0_40;
	mov.f64 	%fd197, 0d4000000000000000;
	add.rn.f64 	%fd298, %fd48, %fd197;
	bra.uni 	$L__BB0_42;
$L__BB0_40:
	setp.neu.f64 	%p70, %fd49, 0d7FF0000000000000;
	@%p70 bra 	$L__BB0_42;
	or.b32  	%r181, %r15, -2147483648;
	selp.b32 	%r182, %r181, %r15, %p1;
	selp.b32 	%r183, %r182, %r15, %p66;
	mov.b32 	%r184, 0;
	mov.b64 	%fd298, {%r184, %r183};
$L__BB0_42:
	setp.eq.f64 	%p75, %fd48, 0d3FF0000000000000;
	selp.f64 	%fd54, 0d3FF0000000000000, %fd298, %p75;
	mul.f64 	%fd198, %fd293, 0d3FE0000000000000;
	mul.f64 	%fd55, %fd198, 0d3FE0000000000000;
	{
	.reg .b32 %temp; 
	mov.b64 	{%temp, %r29}, %fd55;
	}
	abs.f64 	%fd56, %fd55;
	{ // callseq 4, 0
	.param .b64 param0;
	st.param.f64 	[param0], %fd56;
	.param .b64 retval0;
	call.uni (retval0), 
	__internal_accurate_pow, 
	(
	param0
	);
	ld.param.f64 	%fd199, [retval0];
	} // callseq 4
	setp.lt.s32 	%p76, %r29, 0;
	neg.f64 	%fd201, %fd199;
	selp.f64 	%fd202, %fd201, %fd199, %p64;
	selp.f64 	%fd203, %fd202, %fd199, %p76;
	setp.eq.f64 	%p77, %fd55, 0d0000000000000000;
	selp.b32 	%r185, %r29, 0, %p64;
	or.b32  	%r186, %r185, 2146435072;
	selp.b32 	%r187, %r186, %r185, %p63;
	mov.b32 	%r188, 0;
	mov.b64 	%fd204, {%r188, %r187};
	selp.f64 	%fd299, %fd204, %fd203, %p77;
	add.f64 	%fd205, %fd55, 0d4000000000000000;
	{
	.reg .b32 %temp; 
	mov.b64 	{%temp, %r189}, %fd205;
	}
	and.b32  	%r190, %r189, 2146435072;
	setp.ne.s32 	%p78, %r190, 2146435072;
	@%p78 bra 	$L__BB0_47;
	setp.num.f64 	%p79, %fd55, %fd55;
	@%p79 bra 	$L__BB0_45;
	mov.f64 	%fd206, 0d4000000000000000;
	add.rn.f64 	%fd299, %fd55, %fd206;
	bra.uni 	$L__BB0_47;
$L__BB0_45:
	setp.neu.f64 	%p80, %fd56, 0d7FF0000000000000;
	@%p80 bra 	$L__BB0_47;
	or.b32  	%r191, %r15, -2147483648;
	selp.b32 	%r192, %r191, %r15, %p1;
	selp.b32 	%r193, %r192, %r15, %p76;
	mov.b32 	%r194, 0;
	mov.b64 	%fd299, {%r194, %r193};
$L__BB0_47:
	setp.eq.f64 	%p85, %fd55, 0d3FF0000000000000;
	selp.f64 	%fd207, 0d3FF0000000000000, %fd299, %p85;
	add.f64 	%fd61, %fd54, %fd207;
	{
	.reg .b32 %temp; 
	mov.b64 	{%temp, %r30}, %fd292;
	}
	abs.f64 	%fd62, %fd292;
	{ // callseq 5, 0
	.param .b64 param0;
	st.param.f64 	[param0], %fd62;
	.param .b64 retval0;
	call.uni (retval0), 
	__internal_accurate_pow, 
	(
	param0
	);
	ld.param.f64 	%fd208, [retval0];
	} // callseq 5
	setp.lt.s32 	%p86, %r30, 0;
	neg.f64 	%fd210, %fd208;
	selp.f64 	%fd211, %fd210, %fd208, %p64;
	selp.f64 	%fd212, %fd211, %fd208, %p86;
	setp.eq.f64 	%p87, %fd292, 0d0000000000000000;
	selp.b32 	%r195, %r30, 0, %p64;
	or.b32  	%r196, %r195, 2146435072;
	selp.b32 	%r197, %r196, %r195, %p63;
	mov.b32 	%r198, 0;
	mov.b64 	%fd213, {%r198, %r197};
	selp.f64 	%fd300, %fd213, %fd212, %p87;
	add.f64 	%fd214, %fd292, 0d4000000000000000;
	{
	.reg .b32 %temp; 
	mov.b64 	{%temp, %r199}, %fd214;
	}
	and.b32  	%r200, %r199, 2146435072;
	setp.ne.s32 	%p88, %r200, 2146435072;
	@%p88 bra 	$L__BB0_52;
	setp.num.f64 	%p89, %fd292, %fd292;
	@%p89 bra 	$L__BB0_50;
	mov.f64 	%fd215, 0d4000000000000000;
	add.rn.f64 	%fd300, %fd292, %fd215;
	bra.uni 	$L__BB0_52;
$L__BB0_50:
	setp.neu.f64 	%p90, %fd62, 0d7FF0000000000000;
	@%p90 bra 	$L__BB0_52;
	or.b32  	%r201, %r15, -2147483648;
	selp.b32 	%r202, %r201, %r15, %p1;
	selp.b32 	%r203, %r202, %r15, %p86;
	mov.b32 	%r204, 0;
	mov.b64 	%fd300, {%r204, %r203};
$L__BB0_52:
	setp.eq.f64 	%p95, %fd292, 0d3FF0000000000000;
	selp.f64 	%fd216, 0d3FF0000000000000, %fd300, %p95;
	add.f64 	%fd217, %fd61, %fd216;
	fma.rn.f64 	%fd218, %fd217, 0d4000000000000000, 0d3FBC71C71C71C71C;
	add.f64 	%fd67, %fd218, 0d3FD0000000000000;
	add.f64 	%fd294, %fd294, %fd295;
	add.f64 	%fd293, %fd293, %fd296;
	add.f64 	%fd292, %fd292, %fd297;
	div.rn.f64 	%fd71, %fd294, 0d4008000000000000;
	div.rn.f64 	%fd72, %fd71, 0d4008000000000000;
	{
	.reg .b32 %temp; 
	mov.b64 	{%temp, %r31}, %fd72;
	}
	abs.f64 	%fd73, %fd72;
	{ // callseq 6, 0
	.param .b64 param0;
	st.param.f64 	[param0], %fd73;
	.param .b64 retval0;
	call.uni (retval0), 
	__internal_accurate_pow, 
	(
	param0
	);
	ld.param.f64 	%fd219, [retval0];
	} // callseq 6
	setp.lt.s32 	%p96, %r31, 0;
	neg.f64 	%fd221, %fd219;
	selp.f64 	%fd222, %fd221, %fd219, %p64;
	selp.f64 	%fd223, %fd222, %fd219, %p96;
	setp.eq.f64 	%p97, %fd72, 0d0000000000000000;
	selp.b32 	%r205, %r31, 0, %p64;
	or.b32  	%r206, %r205, 2146435072;
	selp.b32 	%r207, %r206, %r205, %p63;
	mov.b32 	%r208, 0;
	mov.b64 	%fd224, {%r208, %r207};
	selp.f64 	%fd301, %fd224, %fd223, %p97;
	add.f64 	%fd225, %fd72, 0d4000000000000000;
	{
	.reg .b32 %temp; 
	mov.b64 	{%temp, %r209}, %fd225;
	}
	and.b32  	%r210, %r209, 2146435072;
	setp.ne.s32 	%p98, %r210, 2146435072;
	@%p98 bra 	$L__BB0_57;
	setp.num.f64 	%p99, %fd72, %fd72;
	@%p99 bra 	$L__BB0_55;
	mov.f64 	%fd226, 0d4000000000000000;
	add.rn.f64 	%fd301, %fd72, %fd226;
	bra.uni 	$L__BB0_57;
$L__BB0_55:
	setp.neu.f64 	%p100, %fd73, 0d7FF0000000000000;
	@%p100 bra 	$L__BB0_57;
	or.b32  	%r211, %r15, -2147483648;
	selp.b32 	%r212, %r211, %r15, %p1;
	selp.b32 	%r213, %r212, %r15, %p96;
	mov.b32 	%r214, 0;
	mov.b64 	%fd301, {%r214, %r213};
$L__BB0_57:
	setp.eq.f64 	%p105, %fd72, 0d3FF0000000000000;
	selp.f64 	%fd78, 0d3FF0000000000000, %fd301, %p105;
	mul.f64 	%fd79, %fd293, 0d3FE0000000000000;
	mul.f64 	%fd80, %fd79, 0d3FE0000000000000;
	{
	.reg .b32 %temp; 
	mov.b64 	{%temp, %r32}, %fd80;
	}
	abs.f64 	%fd81, %fd80;
	{ // callseq 7, 0
	.param .b64 param0;
	st.param.f64 	[param0], %fd81;
	.param .b64 retval0;
	call.uni (retval0), 
	__internal_accurate_pow, 
	(
	param0
	);
	ld.param.f64 	%fd227, [retval0];
	} // callseq 7
	setp.lt.s32 	%p106, %r32, 0;
	neg.f64 	%fd229, %fd227;
	selp.f64 	%fd230, %fd229, %fd227, %p64;
	selp.f64 	%fd231, %fd230, %fd227, %p106;
	setp.eq.f64 	%p107, %fd80, 0d0000000000000000;
	selp.b32 	%r215, %r32, 0, %p64;
	or.b32  	%r216, %r215, 2146435072;
	selp.b32 	%r217, %r216, %r215, %p63;
	mov.b32 	%r218, 0;
	mov.b64 	%fd232, {%r218, %r217};
	selp.f64 	%fd302, %fd232, %fd231, %p107;
	add.f64 	%fd233, %fd80, 0d4000000000000000;
	{
	.reg .b32 %temp; 
	mov.b64 	{%temp, %r219}, %fd233;
	}
	and.b32  	%r220, %r219, 2146435072;
	setp.ne.s32 	%p108, %r220, 2146435072;
	@%p108 bra 	$L__BB0_62;
	setp.num.f64 	%p109, %fd80, %fd80;
	@%p109 bra 	$L__BB0_60;
	mov.f64 	%fd234, 0d4000000000000000;
	add.rn.f64 	%fd302, %fd80, %fd234;
	bra.uni 	$L__BB0_62;
$L__BB0_60:
	setp.neu.f64 	%p110, %fd81, 0d7FF0000000000000;
	@%p110 bra 	$L__BB0_62;
	or.b32  	%r221, %r15, -2147483648;
	selp.b32 	%r222, %r221, %r15, %p1;
	selp.b32 	%r223, %r222, %r15, %p106;
	mov.b32 	%r224, 0;
	mov.b64 	%fd302, {%r224, %r223};
$L__BB0_62:
	setp.eq.f64 	%p115, %fd80, 0d3FF0000000000000;
	selp.f64 	%fd235, 0d3FF0000000000000, %fd302, %p115;
	add.f64 	%fd86, %fd78, %fd235;
	{
	.reg .b32 %temp; 
	mov.b64 	{%temp, %r33}, %fd292;
	}
	abs.f64 	%fd87, %fd292;
	{ // callseq 8, 0
	.param .b64 param0;
	st.param.f64 	[param0], %fd87;
	.param .b64 retval0;
	call.uni (retval0), 
	__internal_accurate_pow, 
	(
	param0
	);
	ld.param.f64 	%fd236, [retval0];
	} // callseq 8
	setp.lt.s32 	%p116, %r33, 0;
	neg.f64 	%fd238, %fd236;
	selp.f64 	%fd239, %fd238, %fd236, %p64;
	selp.f64 	%fd240, %fd239, %fd236, %p116;
	setp.eq.f64 	%p117, %fd292, 0d0000000000000000;
	selp.b32 	%r225, %r33, 0, %p64;
	or.b32  	%r226, %r225, 2146435072;
	selp.b32 	%r227, %r226, %r225, %p63;
	mov.b32 	%r228, 0;
	mov.b64 	%fd241, {%r228, %r227};
	selp.f64 	%fd303, %fd241, %fd240, %p117;
	add.f64 	%fd242, %fd292, 0d4000000000000000;
	{
	.reg .b32 %temp; 
	mov.b64 	{%temp, %r229}, %fd242;
	}
	and.b32  	%r230, %r229, 2146435072;
	setp.ne.s32 	%p118, %r230, 2146435072;
	@%p118 bra 	$L__BB0_67;
	setp.num.f64 	%p119, %fd292, %fd292;
	@%p119 bra 	$L__BB0_65;
	mov.f64 	%fd243, 0d4000000000000000;
	add.rn.f64 	%fd303, %fd292, %fd243;
	bra.uni 	$L__BB0_67;
$L__BB0_65:
	setp.neu.f64 	%p120, %fd87, 0d7FF0000000000000;
	@%p120 bra 	$L__BB0_67;
	or.b32  	%r231, %r15, -2147483648;
	selp.b32 	%r232, %r231, %r15, %p1;
	selp.b32 	%r233, %r232, %r15, %p116;
	mov.b32 	%r234, 0;
	mov.b64 	%fd303, {%r234, %r233};
$L__BB0_67:
	add.f64 	%fd244, %fd67, 0d3FF0000000000000;
	setp.eq.f64 	%p125, %fd292, 0d3FF0000000000000;
	selp.f64 	%fd92, 0d3FF0000000000000, %fd303, %p125;
	add.f64 	%fd245, %fd86, %fd92;
	fma.rn.f64 	%fd246, %fd245, 0d4000000000000000, 0d3FBC71C71C71C71C;
	add.f64 	%fd247, %fd246, 0d3FD0000000000000;
	add.f64 	%fd248, %fd247, 0d3FF0000000000000;
	fma.rn.f64 	%fd249, %fd244, 0dBF50624DD2F1A9FC, 0d3FF0000000000000;
	mul.f64 	%fd250, %fd291, %fd249;
	mul.f64 	%fd251, %fd250, %fd248;
	fma.rn.f64 	%fd252, %fd291, %fd244, %fd251;
	fma.rn.f64 	%fd291, %fd252, 0dBF40624DD2F1A9FC, %fd291;
	{
	.reg .b32 %temp; 
	mov.b64 	{%temp, %r34}, %fd71;
	}
	abs.f64 	%fd94, %fd71;
	{ // callseq 9, 0
	.param .b64 param0;
	st.param.f64 	[param0], %fd94;
	.param .b64 retval0;
	call.uni (retval0), 
	__internal_accurate_pow, 
	(
	param0
	);
	ld.param.f64 	%fd253, [retval0];
	} // callseq 9
	setp.lt.s32 	%p126, %r34, 0;
	neg.f64 	%fd255, %fd253;
	selp.f64 	%fd256, %fd255, %fd253, %p64;
	selp.f64 	%fd257, %fd256, %fd253, %p126;
	setp.eq.f64 	%p127, %fd71, 0d0000000000000000;
	selp.b32 	%r235, %r34, 0, %p64;
	or.b32  	%r236, %r235, 2146435072;
	selp.b32 	%r237, %r236, %r235, %p63;
	mov.b32 	%r238, 0;
	mov.b64 	%fd258, {%r238, %r237};
	selp.f64 	%fd304, %fd258, %fd257, %p127;
	add.f64 	%fd259, %fd71, 0d4000000000000000;
	{
	.reg .b32 %temp; 
	mov.b64 	{%temp, %r239}, %fd259;
	}
	and.b32  	%r240, %r239, 2146435072;
	setp.ne.s32 	%p128, %r240, 2146435072;
	@%p128 bra 	$L__BB0_72;
	setp.num.f64 	%p129, %fd71, %fd71;
	@%p129 bra 	$L__BB0_70;
	mov.f64 	%fd260, 0d4000000000000000;
	add.rn.f64 	%fd304, %fd71, %fd260;
	bra.uni 	$L__BB0_72;
$L__BB0_70:
	setp.neu.f64 	%p130, %fd94, 0d7FF0000000000000;
	@%p130 bra 	$L__BB0_72;
	or.b32  	%r241, %r15, -2147483648;
	selp.b32 	%r242, %r241, %r15, %p1;
	selp.b32 	%r243, %r242, %r15, %p126;
	mov.b32 	%r244, 0;
	mov.b64 	%fd304, {%r244, %r243};
$L__BB0_72:
	setp.eq.f64 	%p135, %fd71, 0d3FF0000000000000;
	selp.f64 	%fd99, 0d3FF0000000000000, %fd304, %p135;
	{
	.reg .b32 %temp; 
	mov.b64 	{%temp, %r35}, %fd79;
	}
	abs.f64 	%fd100, %fd79;
	{ // callseq 10, 0
	.param .b64 param0;
	st.param.f64 	[param0], %fd100;
	.param .b64 retval0;
	call.uni (retval0), 
	__internal_accurate_pow, 
	(
	param0
	);
	ld.param.f64 	%fd261, [retval0];
	} // callseq 10
	setp.lt.s32 	%p136, %r35, 0;
	neg.f64 	%fd263, %fd261;
	selp.f64 	%fd264, %fd263, %fd261, %p64;
	selp.f64 	%fd265, %fd264, %fd261, %p136;
	setp.eq.f64 	%p137, %fd79, 0d0000000000000000;
	selp.b32 	%r245, %r35, 0, %p64;
	or.b32  	%r246, %r245, 2146435072;
	selp.b32 	%r247, %r246, %r245, %p63;
	mov.b32 	%r248, 0;
	mov.b64 	%fd266, {%r248, %r247};
	selp.f64 	%fd305, %fd266, %fd265, %p137;
	add.f64 	%fd267, %fd79, 0d4000000000000000;
	{
	.reg .b32 %temp; 
	mov.b64 	{%temp, %r249}, %fd267;
	}
	and.b32  	%r250, %r249, 2146435072;
	setp.ne.s32 	%p138, %r250, 2146435072;
	@%p138 bra 	$L__BB0_77;
	setp.num.f64 	%p139, %fd79, %fd79;
	@%p139 bra 	$L__BB0_75;
	mov.f64 	%fd268, 0d4000000000000000;
	add.rn.f64 	%fd305, %fd79, %fd268;
	bra.uni 	$L__BB0_77;
$L__BB0_75:
	setp.neu.f64 	%p140, %fd100, 0d7FF0000000000000;
	@%p140 bra 	$L__BB0_77;
	or.b32  	%r251, %r15, -2147483648;
	selp.b32 	%r252, %r251, %r15, %p1;
	selp.b32 	%r253, %r252, %r15, %p136;
	mov.b32 	%r254, 0;
	mov.b64 	%fd305, {%r254, %r253};
$L__BB0_77:
	setp.eq.f64 	%p142, %fd79, 0d3FF0000000000000;
	selp.f64 	%fd269, 0d3FF0000000000000, %fd305, %p142;
	add.f64 	%fd270, %fd99, %fd269;
	add.f64 	%fd271, %fd92, %fd270;
	setp.lt.f64 	%p143, %fd271, 0d3FF0000000000000;
	@%p143 bra 	$L__BB0_31;
	add.f64 	%fd306, %fd306, %fd291;
	add.s32 	%r270, %r270, 1;
	setp.ne.s32 	%p144, %r270, %r4;
	@%p144 bra 	$L__BB0_30;
$L__BB0_79:
	setp.eq.s32 	%p145, %r9, 1062207488;
	cvt.rn.f64.s32 	%fd272, %r4;
	div.rn.f64 	%fd273, %fd306, %fd272;
	sub.f64 	%fd107, %fd289, %fd273;
	{
	.reg .b32 %temp; 
	mov.b64 	{%temp, %r37}, %fd107;
	}
	abs.f64 	%fd108, %fd107;
	{ // callseq 11, 0
	.param .b64 param0;
	st.param.f64 	[param0], %fd108;
	.param .b64 retval0;
	call.uni (retval0), 
	__internal_accurate_pow, 
	(
	param0
	);
	ld.param.f64 	%fd274, [retval0];
	} // callseq 11
	setp.lt.s32 	%p146, %r37, 0;
	neg.f64 	%fd276, %fd274;
	selp.f64 	%fd277, %fd276, %fd274, %p145;
	selp.f64 	%fd308, %fd277, %fd274, %p146;
	setp.neu.f64 	%p147, %fd107, 0d0000000000000000;
	@%p147 bra 	$L__BB0_81;
	setp.eq.s32 	%p148, %r9, 1062207488;
	selp.b32 	%r256, %r37, 0, %p148;
	setp.lt.s32 	%p149, %r59, 0;
	or.b32  	%r257, %r256, 2146435072;
	selp.b32 	%r258, %r257, %r256, %p149;
	mov.b32 	%r259, 0;
	mov.b64 	%fd308, {%r259, %r258};
$L__BB0_81:
	add.f64 	%fd278, %fd107, 0d4000000000000000;
	{
	.reg .b32 %temp; 
	mov.b64 	{%temp, %r260}, %fd278;
	}
	and.b32  	%r261, %r260, 2146435072;
	setp.ne.s32 	%p150, %r261, 2146435072;
	@%p150 bra 	$L__BB0_86;
	setp.num.f64 	%p151, %fd107, %fd107;
	@%p151 bra 	$L__BB0_84;
	mov.f64 	%fd279, 0d4000000000000000;
	add.rn.f64 	%fd308, %fd107, %fd279;
	bra.uni 	$L__BB0_86;
$L__BB0_84:
	setp.neu.f64 	%p152, %fd108, 0d7FF0000000000000;
	@%p152 bra 	$L__BB0_86;
	setp.lt.s32 	%p153, %r37, 0;
	setp.eq.s32 	%p154, %r9, 1062207488;
	setp.lt.s32 	%p155, %r59, 0;
	selp.b32 	%r263, 0, 2146435072, %p155;
	and.b32  	%r264, %r59, 2147483647;
	setp.ne.s32 	%p156, %r264, 1071644672;
	or.b32  	%r265, %r263, -2147483648;
	selp.b32 	%r266, %r265, %r263, %p156;
	selp.b32 	%r267, %r266, %r263, %p154;
	selp.b32 	%r268, %r267, %r263, %p153;
	mov.b32 	%r269, 0;
	mov.b64 	%fd308, {%r269, %r268};
$L__BB0_86:
	ld.param.u64 	%rd23, [_Z6feymanPiS_S_S_PdPfS__param_5];
	setp.eq.f64 	%p157, %fd107, 0d3FF0000000000000;
	selp.f64 	%fd280, 0d3FF0000000000000, %fd308, %p157;
	cvta.to.global.u64 	%rd20, %rd23;
	mul.wide.u32 	%rd21, %r5, 4;
	add.s64 	%rd22, %rd20, %rd21;
	ld.global.f32 	%f3, [%rd22];
	cvt.f64.f32 	%fd281, %f3;
	add.f64 	%fd282, %fd280, %fd281;
	cvt.rn.f32.f64 	%f4, %fd282;
	st.global.f32 	[%rd22], %f4;
$L__BB0_87:
	ret;

}
.func  (.param .b64 func_retval0) __internal_accurate_pow(
	.param .b64 __internal_accurate_pow_param_0
)
{
	.reg .pred 	%p<8>;
	.reg .b32 	%r<49>;
	.reg .b32 	%f<3>;
	.reg .b64 	%fd<109>;

	ld.param.f64 	%fd10, [__internal_accurate_pow_param_0];
	{
	.reg .b32 %temp; 
	mov.b64 	{%temp, %r46}, %fd10;
	}
	{
	.reg .b32 %temp; 
	mov.b64 	{%r45, %temp}, %fd10;
	}
	shr.u32 	%r47, %r46, 20;
	setp.gt.u32 	%p1, %r46, 1048575;
	@%p1 bra 	$L__BB1_2;
	mul.f64 	%fd11, %fd10, 0d4350000000000000;
	{
	.reg .b32 %temp; 
	mov.b64 	{%temp, %r46}, %fd11;
	}
	{
	.reg .b32 %temp; 
	mov.b64 	{%r45, %temp}, %fd11;
	}
	shr.u32 	%r16, %r46, 20;
	add.s32 	%r47, %r16, -54;
$L__BB1_2:
	add.s32 	%r48, %r47, -1023;
	and.b32  	%r17, %r46, -2146435073;
	or.b32  	%r18, %r17, 1072693248;
	mov.b64 	%fd107, {%r45, %r18};
	setp.lt.u32 	%p2, %r18, 1073127583;
	@%p2 bra 	$L__BB1_4;
	{
	.reg .b32 %temp; 
	mov.b64 	{%r19, %temp}, %fd107;
	}
	{
	.reg .b32 %temp; 
	mov.b64 	{%temp, %r20}, %fd107;
	}
	add.s32 	%r21, %r20, -1048576;
	mov.b64 	%fd107, {%r19, %r21};
	add.s32 	%r48, %r47, -1022;
$L__BB1_4:
	add.f64 	%fd12, %fd107, 0dBFF0000000000000;
	add.f64 	%fd13, %fd107, 0d3FF0000000000000;
	rcp.approx.ftz.f64 	%fd14, %fd13;
	neg.f64 	%fd15, %fd13;
	fma.rn.f64 	%fd16, %fd15, %fd14, 0d3FF0000000000000;
	fma.rn.f64 	%fd17, %fd16, %fd16, %fd16;
	fma.rn.f64 	%fd18, %fd17, %fd14, %fd14;
	mul.f64 	%fd19, %fd12, %fd18;
	fma.rn.f64 	%fd20, %fd12, %fd18, %fd19;
	mul.f64 	%fd21, %fd20, %fd20;
	fma.rn.f64 	%fd22, %fd21, 0d3EB0F5FF7D2CAFE2, 0d3ED0F5D241AD3B5A;
	fma.rn.f64 	%fd23, %fd22, %fd21, 0d3EF3B20A75488A3F;
	fma.rn.f64 	%fd24, %fd23, %fd21, 0d3F1745CDE4FAECD5;
	fma.rn.f64 	%fd25, %fd24, %fd21, 0d3F3C71C7258A578B;
	fma.rn.f64 	%fd26, %fd25, %fd21, 0d3F6249249242B910;
	fma.rn.f64 	%fd27, %fd26, %fd21, 0d3F89999999999DFB;
	sub.f64 	%fd28, %fd12, %fd20;
	add.f64 	%fd29, %fd28, %fd28;
	neg.f64 	%fd30, %fd20;
	fma.rn.f64 	%fd31, %fd30, %fd12, %fd29;
	mul.f64 	%fd32, %fd18, %fd31;
	fma.rn.f64 	%fd33, %fd21, %fd27, 0d3FB5555555555555;
	mov.f64 	%fd34, 0d3FB5555555555555;
	sub.f64 	%fd35, %fd34, %fd33;
	fma.rn.f64 	%fd36, %fd21, %fd27, %fd35;
	add.f64 	%fd37, %fd36, 0dBC46A4CB00B9E7B0;
	add.f64 	%fd38, %fd33, %fd37;
	sub.f64 	%fd39, %fd33, %fd38;
	add.f64 	%fd40, %fd37, %fd39;
	mul.rn.f64 	%fd41, %fd20, %fd20;
	neg.f64 	%fd42, %fd41;
	fma.rn.f64 	%fd43, %fd20, %fd20, %fd42;
	{
	.reg .b32 %temp; 
	mov.b64 	{%r22, %temp}, %fd32;
	}
	{
	.reg .b32 %temp; 
	mov.b64 	{%temp, %r23}, %fd32;
	}
	add.s32 	%r24, %r23, 1048576;
	mov.b64 	%fd44, {%r22, %r24};
	fma.rn.f64 	%fd45, %fd20, %fd44, %fd43;
	mul.rn.f64 	%fd46, %fd41, %fd20;
	neg.f64 	%fd47, %fd46;
	fma.rn.f64 	%fd48, %fd41, %fd20, %fd47;
	fma.rn.f64 	%fd49, %fd41, %fd32, %fd48;
	fma.rn.f64 	%fd50, %fd45, %fd20, %fd49;
	mul.rn.f64 	%fd51, %fd38, %fd46;
	neg.f64 	%fd52, %fd51;
	fma.rn.f64 	%fd53, %fd38, %fd46, %fd52;
	fma.rn.f64 	%fd54, %fd38, %fd50, %fd53;
	fma.rn.f64 	%fd55, %fd40, %fd46, %fd54;
	add.f64 	%fd56, %fd51, %fd55;
	sub.f64 	%fd57, %fd51, %fd56;
	add.f64 	%fd58, %fd55, %fd57;
	add.f64 	%fd59, %fd20, %fd56;
	sub.f64 	%fd60, %fd20, %fd59;
	add.f64 	%fd61, %fd56, %fd60;
	add.f64 	%fd62, %fd58, %fd61;
	add.f64 	%fd63, %fd32, %fd62;
	add.f64 	%fd64, %fd59, %fd63;
	sub.f64 	%fd65, %fd59, %fd64;
	add.f64 	%fd66, %fd63, %fd65;
	xor.b32  	%r25, %r48, -2147483648;
	mov.b32 	%r26, 1127219200;
	mov.b64 	%fd67, {%r25, %r26};
	mov.b32 	%r27, -2147483648;
	mov.b64 	%fd68, {%r27, %r26};
	sub.f64 	%fd69, %fd67, %fd68;
	fma.rn.f64 	%fd70, %fd69, 0d3FE62E42FEFA39EF, %fd64;
	fma.rn.f64 	%fd71, %fd69, 0dBFE62E42FEFA39EF, %fd70;
	sub.f64 	%fd72, %fd71, %fd64;
	sub.f64 	%fd73, %fd66, %fd72;
	fma.rn.f64 	%fd74, %fd69, 0d3C7ABC9E3B39803F, %fd73;
	add.f64 	%fd75, %fd70, %fd74;
	sub.f64 	%fd76, %fd70, %fd75;
	add.f64 	%fd77, %fd74, %fd76;
	mov.f64 	%fd78, 0d4000000000000000;
	{
	.reg .b32 %temp; 
	mov.b64 	{%temp, %r28}, %fd78;
	}
	{
	.reg .b32 %temp; 
	mov.b64 	{%r29, %temp}, %fd78;
	}
	shl.b32 	%r30, %r28, 1;
	setp.gt.u32 	%p3, %r30, -33554433;
	and.b32  	%r31, %r28, -15728641;
	selp.b32 	%r32, %r31, %r28, %p3;
	mov.b64 	%fd79, {%r29, %r32};
	mul.rn.f64 	%fd80, %fd75, %fd79;
	neg.f64 	%fd81, %fd80;
	fma.rn.f64 	%fd82, %fd75, %fd79, %fd81;
	fma.rn.f64 	%fd83, %fd77, %fd79, %fd82;
	add.f64 	%fd4, %fd80, %fd83;
	sub.f64 	%fd84, %fd80, %fd4;
	add.f64 	%fd5, %fd83, %fd84;
	fma.rn.f64 	%fd85, %fd4, 0d3FF71547652B82FE, 0d4338000000000000;
	{
	.reg .b32 %temp; 
	mov.b64 	{%r13, %temp}, %fd85;
	}
	mov.f64 	%fd86, 0dC338000000000000;
	add.rn.f64 	%fd87, %fd85, %fd86;
	fma.rn.f64 	%fd88, %fd87, 0dBFE62E42FEFA39EF, %fd4;
	fma.rn.f64 	%fd89, %fd87, 0dBC7ABC9E3B39803F, %fd88;
	fma.rn.f64 	%fd90, %fd89, 0d3E5ADE1569CE2BDF, 0d3E928AF3FCA213EA;
	fma.rn.f64 	%fd91, %fd90, %fd89, 0d3EC71DEE62401315;
	fma.rn.f64 	%fd92, %fd91, %fd89, 0d3EFA01997C89EB71;
	fma.rn.f64 	%fd93, %fd92, %fd89, 0d3F2A01A014761F65;
	fma.rn.f64 	%fd94, %fd93, %fd89, 0d3F56C16C1852B7AF;
	fma.rn.f64 	%fd95, %fd94, %fd89, 0d3F81111111122322;
	fma.rn.f64 	%fd96, %fd95, %fd89, 0d3FA55555555502A1;
	fma.rn.f64 	%fd97, %fd96, %fd89, 0d3FC5555555555511;
	fma.rn.f64 	%fd98, %fd97, %fd89, 0d3FE000000000000B;
	fma.rn.f64 	%fd99, %fd98, %fd89, 0d3FF0000000000000;
	fma.rn.f64 	%fd100, %fd99, %fd89, 0d3FF0000000000000;
	{
	.reg .b32 %temp; 
	mov.b64 	{%r14, %temp}, %fd100;
	}
	{
	.reg .b32 %temp; 
	mov.b64 	{%temp, %r15}, %fd100;
	}
	shl.b32 	%r33, %r13, 20;
	add.s32 	%r34, %r33, %r15;
	mov.b64 	%fd108, {%r14, %r34};
	{
	.reg .b32 %temp; 
	mov.b64 	{%temp, %r35}, %fd4;
	}
	mov.b32 	%f2, %r35;
	abs.f32 	%f1, %f2;
	setp.lt.f32 	%p4, %f1, 0f4086232B;
	@%p4 bra 	$L__BB1_7;
	setp.lt.f64 	%p5, %fd4, 0d0000000000000000;
	add.f64 	%fd101, %fd4, 0d7FF0000000000000;
	selp.f64 	%fd108, 0d0000000000000000, %fd101, %p5;
	setp.geu.f32 	%p6, %f1, 0f40874800;
	@%p6 bra 	$L__BB1_7;
	shr.u32 	%r36, %r13, 31;
	add.s32 	%r37, %r13, %r36;
	shr.s32 	%r38, %r37, 1;
	shl.b32 	%r39, %r38, 20;
	add.s32 	%r40, %r15, %r39;
	mov.b64 	%fd102, {%r14, %r40};
	sub.s32 	%r41, %r13, %r38;
	shl.b32 	%r42, %r41, 20;
	add.s32 	%r43, %r42, 1072693248;
	mov.b32 	%r44, 0;
	mov.b64 	%fd103, {%r44, %r43};
	mul.f64 	%fd108, %fd103, %fd102;
$L__BB1_7:
	abs.f64 	%fd104, %fd108;
	setp.eq.f64 	%p7, %fd104, 0d7FF0000000000000;
	fma.rn.f64 	%fd105, %fd108, %fd5, %fd108;
	selp.f64 	%fd106, %fd108, %fd105, %p7;
	st.param.f64 	[func_retval0], %fd106;
	ret;

}


// ===== COMPILED SASS (sm_100) =====

	.target	sm_100

	.elftype	@"ET_EXEC"


//--------------------- .note.nv.tkinfo           --------------------------
	.section	.note.nv.tkinfo,"",@"SHT_NOTE"
	.sectionflags	@"SHF_NOTE_NV_TKINFO"
	.tkinfo
        /*0018*/ 	.word	0x00000002
        /*0030*/ 	.string	""
        /*0030*/ 	.string	"ptxas"
        /*0030*/ 	.string	"Cuda compilation tools, release 13.0, V13.0.88"
        /*0030*/ 	.string	"Build cuda_13.0.r13.0/compiler.36424714_0"
        /*0030*/ 	.string	"-arch sm_100 -m 64 "



//--------------------- .note.nv.cuinfo           --------------------------
	.section	.note.nv.cuinfo,"",@"SHT_NOTE"
	.sectionflags	@"SHF_NOTE_NV_CUINFO"
        /*0018*/ 	.short	0x0002
        /*001a*/ 	.short	0x0064
        /*001c*/ 	.short	0x0082
	.zero		2


//--------------------- .nv.info                  --------------------------
	.section	.nv.info,"",@"SHT_CUDA_INFO"
	.align	4


	//----- nvinfo : EIATTR_REGCOUNT
	.align		4
        /*0000*/ 	.byte	0x04, 0x2f
        /*0002*/ 	.short	(.L_1 - .L_0)
	.align		4
.L_0:
        /*0004*/ 	.word	index@(_Z6feymanPiS_S_S_PdPfS_)
        /*0008*/ 	.word	0x00000038


	//----- nvinfo : EIATTR_FRAME_SIZE
	.align		4
.L_1:
        /*000c*/ 	.byte	0x04, 0x11
        /*000e*/ 	.short	(.L_3 - .L_2)
	.align		4
.L_2:
        /*0010*/ 	.word	index@($_Z6feymanPiS_S_S_PdPfS_$__internal_accurate_pow)
        /*0014*/ 	.word	0x00000000


	//----- nvinfo : EIATTR_FRAME_SIZE
	.align		4
.L_3:
        /*0018*/ 	.byte	0x04, 0x11
        /*001a*/ 	.short	(.L_5 - .L_4)
	.align		4
.L_4:
        /*001c*/ 	.word	index@($__internal_0_$__cuda_sm20_div_rn_f64_full)
        /*0020*/ 	.word	0x00000000


	//----- nvinfo : EIATTR_FRAME_SIZE
	.align		4
.L_5:
        /*0024*/ 	.byte	0x04, 0x11
        /*0026*/ 	.short	(.L_7 - .L_6)
	.align		4
.L_6:
        /*0028*/ 	.word	index@(_Z6feymanPiS_S_S_PdPfS_)
        /*002c*/ 	.word	0x00000000


	//----- nvinfo : EIATTR_MIN_STACK_SIZE
	.align		4
.L_7:
        /*0030*/ 	.byte	0x04, 0x12
        /*0032*/ 	.short	(.L_9 - .L_8)
	.align		4
.L_8:
        /*0034*/ 	.word	index@(_Z6feymanPiS_S_S_PdPfS_)
        /*0038*/ 	.word	0x00000000
.L_9:


//--------------------- .nv.compat                --------------------------
	.section	.nv.compat,"",@"SHT_CUDA_COMPAT_INFO"
	.align	4
        /*0000*/ 	.byte	0x02, 0x09, 0x00, 0x00, 0x02, 0x02, 0x01, 0x00, 0x02, 0x05, 0x05, 0x00, 0x03, 0x07, 0x01, 0x01
        /*0010*/ 	.byte	0x02, 0x03, 0x00, 0x00, 0x02, 0x06, 0x01, 0x00, 0x04, 0x0b, 0x08, 0x00, 0x01, 0x00, 0x00, 0x00
        /*0020*/ 	.byte	0x00, 0x00, 0x00, 0x00


//--------------------- .nv.info._Z6feymanPiS_S_S_PdPfS_ --------------------------
	.section	.nv.info._Z6feymanPiS_S_S_PdPfS_,"",@"SHT_CUDA_INFO"
	.sectionflags	@""
	.align	4


	//----- nvinfo : EIATTR_CUDA_API_VERSION
	.align		4
        /*0000*/ 	.byte	0x04, 0x37
        /*0002*/ 	.short	(.L_11 - .L_10)
.L_10:
        /*0004*/ 	.word	0x00000082


	//----- nvinfo : EIATTR_KPARAM_INFO
	.align		4
.L_11:
        /*0008*/ 	.byte	0x04, 0x17
        /*000a*/ 	.short	(.L_13 - .L_12)
.L_12:
        /*000c*/ 	.word	0x00000000
        /*0010*/ 	.short	0x0006
        /*0012*/ 	.short	0x0030
        /*0014*/ 	.byte	0x00, 0xf5, 0x21, 0x00


	//----- nvinfo : EIATTR_KPARAM_INFO
	.align		4
.L_13:
        /*0018*/ 	.byte	0x04, 0x17
        /*001a*/ 	.short	(.L_15 - .L_14)
.L_14:
        /*001c*/ 	.word	0x00000000
        /*0020*/ 	.short	0x0005
        /*0022*/ 	.short	0x0028
        /*0024*/ 	.byte	0x00, 0xf5, 0x21, 0x00


	//----- nvinfo : EIATTR_KPARAM_INFO
	.align		4
.L_15:
        /*0028*/ 	.byte	0x04, 0x17
        /*002a*/ 	.short	(.L_17 - .L_16)
.L_16:
        /*002c*/ 	.word	0x00000000
        /*0030*/ 	.short	0x0004
        /*0032*/ 	.short	0x0020
        /*0034*/ 	.byte	0x00, 0xf5, 0x21, 0x00


	//----- nvinfo : EIATTR_KPARAM_INFO
	.align		4
.L_17:
        /*0038*/ 	.byte	0x04, 0x17
        /*003a*/ 	.short	(.L_19 - .L_18)
.L_18:
        /*003c*/ 	.word	0x00000000
        /*0040*/ 	.short	0x0003
        /*0042*/ 	.short	0x0018
        /*0044*/ 	.byte	0x00, 0xf5, 0x21, 0x00


	//----- nvinfo : EIATTR_KPARAM_INFO
	.align		4
.L_19:
        /*0048*/ 	.byte	0x04, 0x17
        /*004a*/ 	.short	(.L_21 - .L_20)
.L_20:
        /*004c*/ 	.word	0x00000000
        /*0050*/ 	.short	0x0002
        /*0052*/ 	.short	0x0010
        /*0054*/ 	.byte	0x00, 0xf5, 0x21, 0x00


	//----- nvinfo : EIATTR_KPARAM_INFO
	.align		4
.L_21:
        /*0058*/ 	.byte	0x04, 0x17
        /*005a*/ 	.short	(.L_23 - .L_22)
.L_22:
        /*005c*/ 	.word	0x00000000
        /*0060*/ 	.short	0x0001
        /*0062*/ 	.short	0x0008
        /*0064*/ 	.byte	0x00, 0xf5, 0x21, 0x00


	//----- nvinfo : EIATTR_KPARAM_INFO
	.align		4
.L_23:
        /*0068*/ 	.byte	0x04, 0x17
        /*006a*/ 	.short	(.L_25 - .L_24)
.L_24:
        /*006c*/ 	.word	0x00000000
        /*0070*/ 	.short	0x0000
        /*0072*/ 	.short	0x0000
        /*0074*/ 	.byte	0x00, 0xf5, 0x21, 0x00


	//----- nvinfo : EIATTR_SPARSE_MMA_MASK
	.align		4
.L_25:
        /*0078*/ 	.byte	0x03, 0x50
        /*007a*/ 	.short	0x0000


	//----- nvinfo : EIATTR_MAXREG_COUNT
	.align		4
        /*007c*/ 	.byte	0x03, 0x1b
        /*007e*/ 	.short	0x00ff


	//----- nvinfo : EIATTR_MERCURY_ISA_VERSION
	.align		4
        /*0080*/ 	.byte	0x03, 0x5f
        /*0082*/ 	.short	0x0101


	//----- nvinfo : EIATTR_VRC_CTA_INIT_COUNT
	.align		4
        /*0084*/ 	.byte	0x02, 0x4a
	.zero		1
	.zero		1


	//----- nvinfo : EIATTR_EXIT_INSTR_OFFSETS
	.align		4
        /*0088*/ 	.byte	0x04, 0x1c
        /*008a*/ 	.short	(.L_27 - .L_26)


	//   ....[0]....
.L_26:
        /*008c*/ 	.word	0x00000b80


	//   ....[1]....
        /*0090*/ 	.word	0x000011c0


	//   ....[2]....
        /*0094*/ 	.word	0x00003540


	//----- nvinfo : EIATTR_CRS_STACK_SIZE
	.align		4
.L_27:
        /*0098*/ 	.byte	0x04, 0x1e
        /*009a*/ 	.short	(.L_29 - .L_28)
.L_28:
        /*009c*/ 	.word	0x00000000


	//----- nvinfo : EIATTR_CBANK_PARAM_SIZE
	.align		4
.L_29:
        /*00a0*/ 	.byte	0x03, 0x19
        /*00a2*/ 	.short	0x0038


	//----- nvinfo : EIATTR_PARAM_CBANK
	.align		4
        /*00a4*/ 	.byte	0x04, 0x0a
        /*00a6*/ 	.short	(.L_31 - .L_30)
	.align		4
.L_30:
        /*00a8*/ 	.word	index@(.nv.constant0._Z6feymanPiS_S_S_PdPfS_)
        /*00ac*/ 	.short	0x0380
        /*00ae*/ 	.short	0x0038


	//----- nvinfo : EIATTR_SW_WAR
	.align		4
.L_31:
        /*00b0*/ 	.byte	0x04, 0x36
        /*00b2*/ 	.short	(.L_33 - .L_32)
.L_32:
        /*00b4*/ 	.word	0x00000008
.L_33:


//--------------------- .nv.callgraph             --------------------------
	.section	.nv.callgraph,"",@"SHT_CUDA_CALLGRAPH"
	.align	4
	.sectionentsize	8
	.align		4
        /*0000*/ 	.word	0x00000000
	.align		4
        /*0004*/ 	.word	0xffffffff
	.align		4
        /*0008*/ 	.word	0x00000000
	.align		4
        /*000c*/ 	.word	0xfffffffe
	.align		4
        /*0010*/ 	.word	0x00000000
	.align		4
        /*0014*/ 	.word	0xfffffffd
	.align		4
        /*0018*/ 	.word	0x00000000
	.align		4
        /*001c*/ 	.word	0xfffffffc


//--------------------- .text._Z6feymanPiS_S_S_PdPfS_ --------------------------
	.section	.text._Z6feymanPiS_S_S_PdPfS_,"ax",@progbits
	.align	128
        .global         _Z6feymanPiS_S_S_PdPfS_
        .type           _Z6feymanPiS_S_S_PdPfS_,@function
        .size           _Z6feymanPiS_S_S_PdPfS_,(.L_x_74 - _Z6feymanPiS_S_S_PdPfS_)
        .other          _Z6feymanPiS_S_S_PdPfS_,@"STO_CUDA_ENTRY STV_DEFAULT"
_Z6feymanPiS_S_S_PdPfS_:
.text._Z6feymanPiS_S_S_PdPfS_:
[----:B------:R-:W-:Y:S08]  /*0000*/  LDC R1, c[0x0][0x37c] ;  /* 0x0000df00ff017b82 */ /* 0x000ff00000000800 */
[----:B------:R-:W0:Y:S01]  /*0010*/  LDC.64 R8, c[0x0][0x388] ;  /* 0x0000e200ff087b82 */ /* 0x000e220000000a00 */
[----:B------:R-:W0:Y:S07]  /*0020*/  LDCU.64 UR6, c[0x0][0x358] ;  /* 0x00006b00ff0677ac */ /* 0x000e2e0008000a00 */
[----:B------:R-:W1:Y:S01]  /*0030*/  LDC.64 R12, c[0x0][0x390] ;  /* 0x0000e400ff0c7b82 */ /* 0x000e620000000a00 */
[----:B0-----:R0:W2:Y:S04]  /*0040*/  LDG.E R4, desc[UR6][R8.64] ;  /* 0x0000000608047981 */ /* 0x0010a8000c1e1900 */
[----:B-1----:R1:W3:Y:S03]  /*0050*/  LDG.E R5, desc[UR6][R12.64] ;  /* 0x000000060c057981 */ /* 0x0022e6000c1e1900 */
[----:B------:R-:W4:Y:S02]  /*0060*/  LDC.64 R2, c[0x0][0x380] ;  /* 0x0000e000ff027b82 */ /* 0x000f240000000a00 */
[----:B----4-:R4:W3:Y:S06]  /*0070*/  LDG.E R7, desc[UR6][R2.64] ;  /* 0x0000000602077981 */ /* 0x0108ec000c1e1900 */
[----:B------:R-:W4:Y:S01]  /*0080*/  LDC.64 R10, c[0x0][0x398] ;  /* 0x0000e600ff0a7b82 */ /* 0x000f220000000a00 */
[----:B0-----:R-:W0:Y:S01]  /*0090*/  S2R R8, SR_TID.X ;  /* 0x0000000000087919 */ /* 0x001e220000002100 */
[----:B-1----:R-:W0:Y:S01]  /*00a0*/  S2R R13, SR_CTAID.X ;  /* 0x00000000000d7919 */ /* 0x002e220000002500 */
[----:B------:R-:W0:Y:S01]  /*00b0*/  LDCU UR4, c[0x0][0x360] ;  /* 0x00006c00ff0477ac */ /* 0x000e220008000800 */
[----:B----4-:R-:W-:-:S04]  /*00c0*/  IMAD.MOV.U32 R2, RZ, RZ, RZ ;  /* 0x000000ffff027224 */ /* 0x010fc800078e00ff */
[----:B------:R-:W1:Y:S01]  /*00d0*/  LDC.64 R32, c[0x0][0x3a0] ;  /* 0x0000e800ff207b82 */ /* 0x000e620000000a00 */
[----:B------:R4:W5:Y:S04]  /*00e0*/  LDG.E R10, desc[UR6][R10.64] ;  /* 0x000000060a0a7981 */ /* 0x000968000c1e1900 */
[----:B-1----:R-:W5:Y:S01]  /*00f0*/  LDG.E.64 R32, desc[UR6][R32.64] ;  /* 0x0000000620207981 */ /* 0x002f62000c1e1b00 */
[----:B------:R-:W-:Y:S01]  /*0100*/  BSSY.RECONVERGENT B0, `(.L_x_0) ;  /* 0x0000071000007945 */ /* 0x000fe20003800200 */
[----:B--2---:R-:W-:Y:S02]  /*0110*/  IMAD.MOV R17, RZ, RZ, -R4 ;  /* 0x000000ffff117224 */ /* 0x004fe400078e0a04 */
[----:B---3--:R-:W-:Y:S01]  /*0120*/  IMAD R15, R4, R5, RZ ;  /* 0x00000005040f7224 */ /* 0x008fe200078e02ff */
[----:B------:R-:W-:-:S03]  /*0130*/  ISETP.NE.U32.AND P3, PT, R5, RZ, PT ;  /* 0x000000ff0500720c */ /* 0x000fc60003f65070 */
[----:B------:R-:W1:Y:S01]  /*0140*/  I2F.U32.RP R0, R15 ;  /* 0x0000000f00007306 */ /* 0x000e620000209000 */
[----:B----4-:R-:W-:Y:S01]  /*0150*/  IMAD.MOV R11, RZ, RZ, -R15 ;  /* 0x000000ffff0b7224 */ /* 0x010fe200078e0a0f */
[----:B------:R-:W-:-:S06]  /*0160*/  ISETP.NE.U32.AND P2, PT, R15, RZ, PT ;  /* 0x000000ff0f00720c */ /* 0x000fcc0003f45070 */
[----:B-1----:R-:W1:Y:S01]  /*0170*/  MUFU.RCP R0, R0 ;  /* 0x0000000000007308 */ /* 0x002e620000001000 */
[----:B------:R-:W-:-:S07]  /*0180*/  VIADD R34, R7, 0xffffffff ;  /* 0xffffffff07227836 */ /* 0x000fce0000000000 */
[----:B------:R-:W2:Y:S08]  /*0190*/  I2F.U32.RP R9, R7 ;  /* 0x0000000700097306 */ /* 0x000eb00000209000 */
[----:B------:R-:W3:Y:S01]  /*01a0*/  I2F.F64 R34, R34 ;  /* 0x0000002200227312 */ /* 0x000ee20000201c00 */
[----:B-1----:R-:W-:Y:S02]  /*01b0*/  VIADD R6, R0, 0xffffffe ;  /* 0x0ffffffe00067836 */ /* 0x002fe40000000000 */
[----:B0-----:R-:W-:-:S02]  /*01c0*/  IMAD R0, R13, UR4, R8 ;  /* 0x000000040d007c24 */ /* 0x001fc4000f8e0208 */
[----:B------:R-:W-:-:S03]  /*01d0*/  IMAD.MOV R13, RZ, RZ, -R5 ;  /* 0x000000ffff0d7224 */ /* 0x000fc600078e0a05 */
[----:B------:R-:W0:Y:S08]  /*01e0*/  F2I.FTZ.U32.TRUNC.NTZ R3, R6 ;  /* 0x0000000600037305 */ /* 0x000e30000021f000 */
[----:B--2---:R-:W1:Y:S01]  /*01f0*/  MUFU.RCP R9, R9 ;  /* 0x0000000900097308 */ /* 0x004e620000001000 */
[----:B0-----:R-:W-:-:S07]  /*0200*/  IMAD R11, R11, R3, RZ ;  /* 0x000000030b0b7224 */ /* 0x001fce00078e02ff */
[----:B------:R-:W0:Y:S01]  /*0210*/  I2F.U32.RP R6, R5 ;  /* 0x0000000500067306 */ /* 0x000e220000209000 */
[----:B------:R-:W-:-:S07]  /*0220*/  IMAD.HI.U32 R3, R3, R11, R2 ;  /* 0x0000000b03037227 */ /* 0x000fce00078e0002 */
[----:B------:R-:W2:Y:S01]  /*0230*/  I2F.U32.RP R11, R4 ;  /* 0x00000004000b7306 */ /* 0x000ea20000209000 */
[----:B------:R-:W-:-:S04]  /*0240*/  IMAD.HI.U32 R8, R3, R0, RZ ;  /* 0x0000000003087227 */ /* 0x000fc800078e00ff */
[----:B------:R-:W-:Y:S02]  /*0250*/  IMAD.MOV R2, RZ, RZ, -R8 ;  /* 0x000000ffff027224 */ /* 0x000fe400078e0a08 */
[----:B-1----:R-:W-:Y:S01]  /*0260*/  VIADD R3, R9, 0xffffffe ;  /* 0x0ffffffe09037836 */ /* 0x002fe20000000000 */
[----:B0-----:R-:W-:Y:S01]  /*0270*/  MUFU.RCP R6, R6 ;  /* 0x0000000600067308 */ /* 0x001fe20000001000 */
[----:B------:R-:W-:Y:S02]  /*0280*/  IMAD R2, R15, R2, R0 ;  /* 0x000000020f027224 */ /* 0x000fe400078e0200 */
[----:B------:R-:W-:-:S03]  /*0290*/  IMAD.MOV R9, RZ, RZ, -R7 ;  /* 0x000000ffff097224 */ /* 0x000fc600078e0a07 */
[C---:B------:R-:W-:Y:S02]  /*02a0*/  ISETP.GE.U32.AND P0, PT, R2.reuse, R15, PT ;  /* 0x0000000f0200720c */ /* 0x040fe40003f06070 */
[----:B------:R-:W0:Y:S08]  /*02b0*/  F2I.FTZ.U32.TRUNC.NTZ R3, R3 ;  /* 0x0000000300037305 */ /* 0x000e30000021f000 */
[----:B--2---:R-:W1:Y:S03]  /*02c0*/  MUFU.RCP R11, R11 ;  /* 0x0000000b000b7308 */ /* 0x004e660000001000 */
[----:B------:R-:W-:Y:S01]  /*02d0*/  @P0 IMAD.IADD R2, R2, 0x1, -R15 ;  /* 0x0000000102020824 */ /* 0x000fe200078e0a0f */
[----:B------:R-:W-:Y:S01]  /*02e0*/  @P0 IADD3 R8, PT, PT, R8, 0x1, RZ ;  /* 0x0000000108080810 */ /* 0x000fe20007ffe0ff */
[----:B0-----:R-:W-:-:S03]  /*02f0*/  IMAD R9, R9, R3, RZ ;  /* 0x0000000309097224 */ /* 0x001fc600078e02ff */
[----:B------:R-:W-:Y:S01]  /*0300*/  ISETP.GE.U32.AND P1, PT, R2, R15, PT ;  /* 0x0000000f0200720c */ /* 0x000fe20003f26070 */
[----:B------:R-:W-:-:S04]  /*0310*/  IMAD.MOV.U32 R2, RZ, RZ, RZ ;  /* 0x000000ffff027224 */ /* 0x000fc800078e00ff */
[----:B------:R-:W-:-:S04]  /*0320*/  IMAD.HI.U32 R9, R3, R9, R2 ;  /* 0x0000000903097227 */ /* 0x000fc800078e0002 */
[----:B------:R-:W-:Y:S02]  /*0330*/  VIADD R2, R6, 0xffffffe ;  /* 0x0ffffffe06027836 */ /* 0x000fe40000000000 */
[----:B-1----:R-:W-:Y:S02]  /*0340*/  VIADD R14, R11, 0xffffffe ;  /* 0x0ffffffe0b0e7836 */ /* 0x002fe40000000000 */
[----:B------:R-:W-:Y:S01]  /*0350*/  @P1 VIADD R8, R8, 0x1 ;  /* 0x0000000108081836 */ /* 0x000fe20000000000 */
[----:B------:R-:W-:Y:S01]  /*0360*/  @!P2 LOP3.LUT R8, RZ, R15, RZ, 0x33, !PT ;  /* 0x0000000fff08a212 */ /* 0x000fe200078e33ff */
[----:B------:R0:W1:Y:S01]  /*0370*/  F2I.FTZ.U32.TRUNC.NTZ R3, R2 ;  /* 0x0000000200037305 */ /* 0x000062000021f000 */
[----:B------:R-:W-:-:S03]  /*0380*/  ISETP.NE.U32.AND P1, PT, R7, RZ, PT ;  /* 0x000000ff0700720c */ /* 0x000fc60003f25070 */
[----:B------:R-:W-:-:S04]  /*0390*/  IMAD.HI.U32 R9, R9, R8, RZ ;  /* 0x0000000809097227 */ /* 0x000fc800078e00ff */
[----:B------:R-:W-:Y:S01]  /*03a0*/  IMAD.MOV R9, RZ, RZ, -R9 ;  /* 0x000000ffff097224 */ /* 0x000fe200078e0a09 */
[----:B------:R2:W4:Y:S01]  /*03b0*/  F2I.FTZ.U32.TRUNC.NTZ R15, R14 ;  /* 0x0000000e000f7305 */ /* 0x000522000021f000 */
[----:B0-----:R-:W-:Y:S02]  /*03c0*/  IMAD.MOV.U32 R2, RZ, RZ, RZ ;  /* 0x000000ffff027224 */ /* 0x001fe400078e00ff */
[----:B------:R-:W-:Y:S02]  /*03d0*/  IMAD R18, R7, R9, R8 ;  /* 0x0000000907127224 */ /* 0x000fe400078e0208 */
[----:B------:R-:W-:Y:S02]  /*03e0*/  IMAD.MOV.U32 R8, RZ, RZ, 0x1 ;  /* 0x00000001ff087424 */ /* 0x000fe400078e00ff */
[----:B-1----:R-:W-:Y:S01]  /*03f0*/  IMAD R9, R13, R3, RZ ;  /* 0x000000030d097224 */ /* 0x002fe200078e02ff */
[----:B------:R-:W-:Y:S01]  /*0400*/  ISETP.GE.U32.AND P0, PT, R18, R7, PT ;  /* 0x000000071200720c */ /* 0x000fe20003f06070 */
[----:B--2---:R-:W-:-:S02]  /*0410*/  IMAD.MOV.U32 R14, RZ, RZ, RZ ;  /* 0x000000ffff0e7224 */ /* 0x004fc400078e00ff */
[----:B------:R-:W-:Y:S02]  /*0420*/  IMAD.HI.U32 R3, R3, R9, R2 ;  /* 0x0000000903037227 */ /* 0x000fe400078e0002 */
[----:B---3--:R-:W0:Y:S02]  /*0430*/  MUFU.RCP64H R9, R35 ;  /* 0x0000002300097308 */ /* 0x008e240000001800 */
[----:B----4-:R-:W-:Y:S02]  /*0440*/  IMAD R17, R17, R15, RZ ;  /* 0x0000000f11117224 */ /* 0x010fe400078e02ff */
[----:B------:R-:W-:-:S04]  /*0450*/  IMAD.HI.U32 R3, R3, R0, RZ ;  /* 0x0000000003037227 */ /* 0x000fc800078e00ff */
[----:B------:R-:W-:Y:S01]  /*0460*/  IMAD.MOV R6, RZ, RZ, -R3 ;  /* 0x000000ffff067224 */ /* 0x000fe200078e0a03 */
[----:B------:R-:W-:-:S03]  /*0470*/  @P0 IADD3 R18, PT, PT, -R7, R18, RZ ;  /* 0x0000001207120210 */ /* 0x000fc60007ffe1ff */
[----:B------:R-:W-:Y:S01]  /*0480*/  IMAD R6, R5, R6, R0 ;  /* 0x0000000605067224 */ /* 0x000fe200078e0200 */
[----:B------:R-:W-:-:S04]  /*0490*/  ISETP.GE.U32.AND P0, PT, R18, R7, PT ;  /* 0x000000071200720c */ /* 0x000fc80003f06070 */
[----:B------:R-:W-:Y:S01]  /*04a0*/  ISETP.GE.U32.AND P2, PT, R6, R5, PT ;  /* 0x000000050600720c */ /* 0x000fe20003f46070 */
[----:B0-----:R-:W-:-:S08]  /*04b0*/  DFMA R12, -R34, R8, 1 ;  /* 0x3ff00000220c742b */ /* 0x001fd00000000108 */
[----:B------:R-:W-:Y:S01]  /*04c0*/  @P0 IMAD.IADD R18, R18, 0x1, -R7 ;  /* 0x0000000112120824 */ /* 0x000fe200078e0a07 */
[----:B------:R-:W-:Y:S01]  /*04d0*/  @!P1 LOP3.LUT R18, RZ, R7, RZ, 0x33, !PT ;  /* 0x00000007ff129212 */ /* 0x000fe200078e33ff */
[----:B------:R-:W-:Y:S02]  /*04e0*/  DFMA R12, R12, R12, R12 ;  /* 0x0000000c0c0c722b */ /* 0x000fe4000000000c */
[----:B------:R-:W-:Y:S01]  /*04f0*/  @P2 IMAD.IADD R6, R6, 0x1, -R5 ;  /* 0x0000000106062824 */ /* 0x000fe200078e0a05 */
[----:B------:R-:W-:Y:S02]  /*0500*/  LOP3.LUT R2, RZ, R18, RZ, 0x33, !PT ;  /* 0x00000012ff027212 */ /* 0x000fe400078e33ff */
[----:B------:R-:W-:Y:S02]  /*0510*/  @P2 IADD3 R3, PT, PT, R3, 0x1, RZ ;  /* 0x0000000103032810 */ /* 0x000fe40007ffe0ff */
[----:B------:R-:W-:Y:S01]  /*0520*/  ISETP.GE.U32.AND P0, PT, R6, R5, PT ;  /* 0x000000050600720c */ /* 0x000fe20003f06070 */
[C---:B------:R-:W-:Y:S01]  /*0530*/  IMAD.IADD R6, R7.reuse, 0x1, R2 ;  /* 0x0000000107067824 */ /* 0x040fe200078e0202 */
[----:B------:R-:W-:Y:S01]  /*0540*/  DFMA R12, R8, R12, R8 ;  /* 0x0000000c080c722b */ /* 0x000fe20000000008 */
[----:B------:R-:W-:Y:S01]  /*0550*/  IMAD R2, R7, R4, RZ ;  /* 0x0000000407027224 */ /* 0x000fe200078e02ff */
[----:B------:R-:W-:Y:S01]  /*0560*/  I2F.F64 R8, R18 ;  /* 0x0000001200087312 */ /* 0x000fe20000201c00 */
[----:B------:R-:W-:-:S02]  /*0570*/  ISETP.NE.U32.AND P2, PT, R4, RZ, PT ;  /* 0x000000ff0400720c */ /* 0x000fc40003f45070 */
[----:B------:R-:W-:Y:S02]  /*0580*/  IMAD R11, R5, R2, RZ ;  /* 0x00000002050b7224 */ /* 0x000fe400078e02ff */
[----:B------:R-:W-:Y:S01]  /*0590*/  IMAD.HI.U32 R2, R15, R17, R14 ;  /* 0x000000110f027227 */ /* 0x000fe200078e000e */
[----:B------:R-:W-:Y:S02]  /*05a0*/  DFMA R14, -R34, R12, 1 ;  /* 0x3ff00000220e742b */ /* 0x000fe4000000010c */
[----:B------:R-:W0:Y:S01]  /*05b0*/  I2F.F64 R6, R6 ;  /* 0x0000000600067312 */ /* 0x000e220000201c00 */
[----:B------:R-:W-:Y:S01]  /*05c0*/  @P0 VIADD R3, R3, 0x1 ;  /* 0x0000000103030836 */ /* 0x000fe20000000000 */
[----:B------:R-:W-:Y:S02]  /*05d0*/  @!P3 LOP3.LUT R3, RZ, R5, RZ, 0x33, !PT ;  /* 0x00000005ff03b212 */ /* 0x000fe400078e33ff */
[----:B------:R-:W-:Y:S02]  /*05e0*/  ISETP.GE.U32.AND P1, PT, R0, R11, PT ;  /* 0x0000000b0000720c */ /* 0x000fe40003f26070 */
[----:B------:R-:W-:Y:S01]  /*05f0*/  DFMA R14, R12, R14, R12 ;  /* 0x0000000e0c0e722b */ /* 0x000fe2000000000c */
[----:B------:R-:W-:-:S04]  /*0600*/  IMAD.HI.U32 R2, R2, R3, RZ ;  /* 0x0000000302027227 */ /* 0x000fc800078e00ff */
[----:B------:R-:W-:Y:S01]  /*0610*/  IMAD.MOV R2, RZ, RZ, -R2 ;  /* 0x000000ffff027224 */ /* 0x000fe200078e0a02 */
[----:B0-----:R-:W-:-:S05]  /*0620*/  DMUL R6, R6, 3 ;  /* 0x4008000006067828 */ /* 0x001fca0000000000 */
[----:B------:R-:W0:Y:S03]  /*0630*/  @!P1 LDC.64 R18, c[0x0][0x3a8] ;  /* 0x0000ea00ff129b82 */ /* 0x000e260000000a00 */
[----:B------:R-:W-:Y:S01]  /*0640*/  DFMA R16, R8, 3, -R6 ;  /* 0x400800000810782b */ /* 0x000fe20000000806 */
[----:B------:R-:W-:-:S04]  /*0650*/  IMAD R7, R4, R2, R3 ;  /* 0x0000000204077224 */ /* 0x000fc800078e0203 */
[----:B------:R-:W1:Y:S01]  /*0660*/  @!P1 LDC.64 R20, c[0x0][0x3b0] ;  /* 0x0000ec00ff149b82 */ /* 0x000e620000000a00 */
[----:B------:R-:W-:Y:S01]  /*0670*/  IMAD.MOV R3, RZ, RZ, -R3 ;  /* 0x000000ffff037224 */ /* 0x000fe200078e0a03 */
[----:B------:R-:W-:Y:S01]  /*0680*/  ISETP.GE.U32.AND P0, PT, R7, R4, PT ;  /* 0x000000040700720c */ /* 0x000fe20003f06070 */
[----:B------:R-:W-:Y:S02]  /*0690*/  DMUL R8, R16, R14 ;  /* 0x0000000e10087228 */ /* 0x000fe40000000000 */
[----:B------:R-:W-:-:S06]  /*06a0*/  IMAD R3, R5, R3, R0 ;  /* 0x0000000305037224 */ /* 0x000fcc00078e0200 */
[----:B------:R-:W-:-:S04]  /*06b0*/  DFMA R12, -R34, R8, R16 ;  /* 0x00000008220c722b */ /* 0x000fc80000000110 */
[----:B------:R-:W-:-:S04]  /*06c0*/  @P0 IMAD.IADD R7, R7, 0x1, -R4 ;  /* 0x0000000107070824 */ /* 0x000fc800078e0a04 */
[----:B------:R-:W-:Y:S01]  /*06d0*/  DFMA R8, R14, R12, R8 ;  /* 0x0000000c0e08722b */ /* 0x000fe20000000008 */
[----:B------:R-:W-:Y:S01]  /*06e0*/  ISETP.GE.U32.AND P0, PT, R7, R4, PT ;  /* 0x000000040700720c */ /* 0x000fe20003f06070 */
[----:B0-----:R-:W-:-:S04]  /*06f0*/  @!P1 IMAD.WIDE.U32 R12, R0, 0x4, R18 ;  /* 0x00000004000c9825 */ /* 0x001fc800078e0012 */
[----:B-1----:R-:W-:Y:S01]  /*0700*/  @!P1 IMAD.WIDE.U32 R14, R0, 0x4, R20 ;  /* 0x00000004000e9825 */ /* 0x002fe200078e0014 */
[----:B------:R0:W-:Y:S03]  /*0710*/  @!P1 STG.E desc[UR6][R12.64], RZ ;  /* 0x000000ff0c009986 */ /* 0x0001e6000c101906 */
[----:B------:R-:W-:Y:S01]  /*0720*/  FFMA R2, RZ, R35, R9 ;  /* 0x00000023ff027223 */ /* 0x000fe20000000009 */
[----:B------:R0:W-:Y:S03]  /*0730*/  @!P1 STG.E desc[UR6][R14.64], RZ ;  /* 0x000000ff0e009986 */ /* 0x0001e6000c101906 */
[----:B------:R-:W-:Y:S01]  /*0740*/  @P0 IMAD.IADD R7, R7, 0x1, -R4 ;  /* 0x0000000107070824 */ /* 0x000fe200078e0a04 */
[----:B------:R-:W-:Y:S02]  /*0750*/  FSETP.GT.AND P3, PT, |R2|, 1.469367938527859385e-39, PT ;  /* 0x001000000200780b */ /* 0x000fe40003f64200 */
[----:B------:R-:W-:-:S02]  /*0760*/  FSETP.GEU.AND P0, PT, |R17|, 6.5827683646048100446e-37, PT ;  /* 0x036000001100780b */ /* 0x000fc40003f0e200 */
[----:B------:R-:W-:Y:S02]  /*0770*/  @!P2 LOP3.LUT R7, RZ, R4, RZ, 0x33, !PT ;  /* 0x00000004ff07a212 */ /* 0x000fe400078e33ff */
[----:B------:R-:W-:Y:S02]  /*0780*/  LOP3.LUT R2, RZ, R3, RZ, 0x33, !PT ;  /* 0x00000003ff027212 */ /* 0x000fe400078e33ff */
[----:B------:R-:W-:-:S07]  /*0790*/  LOP3.LUT R11, RZ, R7, RZ, 0x33, !PT ;  /* 0x00000007ff0b7212 */ /* 0x000fce00078e33ff */
[----:B0-----:R-:W-:Y:S05]  /*07a0*/  @P3 BRA P0, `(.L_x_1) ;  /* 0x0000000000183947 */ /* 0x001fea0000000000 */
[----:B------:R-:W-:Y:S01]  /*07b0*/  IMAD.MOV.U32 R14, RZ, RZ, R16 ;  /* 0x000000ffff0e7224 */ /* 0x000fe200078e0010 */
[----:B------:R-:W-:Y:S02]  /*07c0*/  MOV R15, R17 ;  /* 0x00000011000f7202 */ /* 0x000fe40000000f00 */
[----:B------:R-:W-:-:S07]  /*07d0*/  MOV R12, 0x7f0 ;  /* 0x000007f0000c7802 */ /* 0x000fce0000000f00 */
[----:B-----5:R-:W-:Y:S05]  /*07e0*/  CALL.REL.NOINC `($__internal_0_$__cuda_sm20_div_rn_f64_full) ;  /* 0x0000002c00587944 */ /* 0x020fea0003c00000 */
[----:B------:R-:W-:Y:S02]  /*07f0*/  IMAD.MOV.U32 R8, RZ, RZ, R38 ;  /* 0x000000ffff087224 */ /* 0x000fe400078e0026 */
[----:B------:R-:W-:-:S07]  /*0800*/  IMAD.MOV.U32 R9, RZ, RZ, R39 ;  /* 0x000000ffff097224 */ /* 0x000fce00078e0027 */
.L_x_1:
[----:B------:R-:W-:Y:S05]  /*0810*/  BSYNC.RECONVERGENT B0 ;  /* 0x0000000000007941 */ /* 0x000fea0003800200 */
.L_x_0:
[C---:B------:R-:W-:Y:S01]  /*0820*/  VIADD R34, R4.reuse, 0xffffffff ;  /* 0xffffffff04227836 */ /* 0x040fe20000000000 */
[----:B------:R-:W-:Y:S01]  /*0830*/  I2F.F64 R6, R7 ;  /* 0x0000000700067312 */ /* 0x000fe20000201c00 */
[----:B------:R-:W-:Y:S01]  /*0840*/  IMAD.MOV.U32 R14, RZ, RZ, 0x1 ;  /* 0x00000001ff0e7424 */ /* 0x000fe200078e00ff */
[----:B------:R-:W-:Y:S01]  /*0850*/  BSSY.RECONVERGENT B0, `(.L_x_2) ;  /* 0x0000018000007945 */ /* 0x000fe20003800200 */
[----:B------:R-:W-:-:S05]  /*0860*/  IMAD.IADD R11, R4, 0x1, R11 ;  /* 0x00000001040b7824 */ /* 0x000fca00078e020b */
[----:B------:R-:W0:Y:S08]  /*0870*/  I2F.F64 R34, R34 ;  /* 0x0000002200227312 */ /* 0x000e300000201c00 */
[----:B------:R-:W1:Y:S08]  /*0880*/  I2F.F64 R12, R11 ;  /* 0x0000000b000c7312 */ /* 0x000e700000201c00 */
[----:B0-----:R-:W0:Y:S01]  /*0890*/  MUFU.RCP64H R15, R35 ;  /* 0x00000023000f7308 */ /* 0x001e220000001800 */
[----:B-1----:R-:W-:-:S02]  /*08a0*/  DADD R12, R12, R12 ;  /* 0x000000000c0c7229 */ /* 0x002fc4000000000c */
[----:B0-----:R-:W-:-:S08]  /*08b0*/  DFMA R16, -R34, R14, 1 ;  /* 0x3ff000002210742b */ /* 0x001fd0000000010e */
[----:B------:R-:W-:-:S08]  /*08c0*/  DFMA R16, R16, R16, R16 ;  /* 0x000000101010722b */ /* 0x000fd00000000010 */
[----:B------:R-:W-:Y:S02]  /*08d0*/  DFMA R16, R14, R16, R14 ;  /* 0x000000100e10722b */ /* 0x000fe4000000000e */
[----:B------:R-:W-:-:S06]  /*08e0*/  DADD R14, R6, R6 ;  /* 0x00000000060e7229 */ /* 0x000fcc0000000006 */
[----:B------:R-:W-:Y:S02]  /*08f0*/  DFMA R18, -R34, R16, 1 ;  /* 0x3ff000002212742b */ /* 0x000fe40000000110 */
[----:B------:R-:W-:-:S06]  /*0900*/  DADD R14, -R12, R14 ;  /* 0x000000000c0e7229 */ /* 0x000fcc000000010e */
[----:B------:R-:W-:-:S04]  /*0910*/  DFMA R18, R16, R18, R16 ;  /* 0x000000121012722b */ /* 0x000fc80000000010 */
[----:B------:R-:W-:-:S04]  /*0920*/  FSETP.GEU.AND P2, PT, |R15|, 6.5827683646048100446e-37, PT ;  /* 0x036000000f00780b */ /* 0x000fc80003f4e200 */
[----:B------:R-:W-:-:S08]  /*0930*/  DMUL R6, R14, R18 ;  /* 0x000000120e067228 */ /* 0x000fd00000000000 */
[----:B------:R-:W-:-:S08]  /*0940*/  DFMA R12, -R34, R6, R14 ;  /* 0x00000006220c722b */ /* 0x000fd0000000010e */
[----:B------:R-:W-:-:S10]  /*0950*/  DFMA R6, R18, R12, R6 ;  /* 0x0000000c1206722b */ /* 0x000fd40000000006 */
[----:B------:R-:W-:-:S05]  /*0960*/  FFMA R4, RZ, R35, R7 ;  /* 0x00000023ff047223 */ /* 0x000fca0000000007 */
[----:B------:R-:W-:-:S13]  /*0970*/  FSETP.GT.AND P0, PT, |R4|, 1.469367938527859385e-39, PT ;  /* 0x001000000400780b */ /* 0x000fda0003f04200 */
[----:B------:R-:W-:Y:S05]  /*0980*/  @P0 BRA P2, `(.L_x_3) ;  /* 0x0000000000100947 */ /* 0x000fea0001000000 */
[----:B------:R-:W-:-:S07]  /*0990*/  MOV R12, 0x9b0 ;  /* 0x000009b0000c7802 */ /* 0x000fce0000000f00 */
[----:B-----5:R-:W-:Y:S05]  /*09a0*/  CALL.REL.NOINC `($__internal_0_$__cuda_sm20_div_rn_f64_full) ;  /* 0x0000002800e87944 */ /* 0x020fea0003c00000 */
[----:B------:R-:W-:Y:S02]  /*09b0*/  IMAD.MOV.U32 R6, RZ, RZ, R38 ;  /* 0x000000ffff067224 */ /* 0x000fe400078e0026 */
[----:B------:R-:W-:-:S07]  /*09c0*/  IMAD.MOV.U32 R7, RZ, RZ, R39 ;  /* 0x000000ffff077224 */ /* 0x000fce00078e0027 */
.L_x_3:
[----:B------:R-:W-:Y:S05]  /*09d0*/  BSYNC.RECONVERGENT B0 ;  /* 0x0000000000007941 */ /* 0x000fea0003800200 */
.L_x_2:
[C---:B------:R-:W-:Y:S01]  /*09e0*/  IADD3 R34, PT, PT, R5.reuse, -0x1, RZ ;  /* 0xffffffff05227810 */ /* 0x040fe20007ffe0ff */
[----:B------:R-:W-:Y:S01]  /*09f0*/  IMAD.MOV.U32 R14, RZ, RZ, 0x1 ;  /* 0x00000001ff0e7424 */ /* 0x000fe200078e00ff */
[----:B------:R-:W-:Y:S01]  /*0a00*/  I2F.F64 R12, R3 ;  /* 0x00000003000c7312 */ /* 0x000fe20000201c00 */
[----:B------:R-:W-:Y:S01]  /*0a10*/  IMAD.IADD R2, R5, 0x1, R2 ;  /* 0x0000000105027824 */ /* 0x000fe200078e0202 */
[----:B------:R-:W-:Y:S06]  /*0a20*/  BSSY.RECONVERGENT B0, `(.L_x_4) ;  /* 0x0000015000007945 */ /* 0x000fec0003800200 */
[----:B------:R-:W0:Y:S08]  /*0a30*/  I2F.F64 R34, R34 ;  /* 0x0000002200227312 */ /* 0x000e300000201c00 */
[----:B------:R-:W1:Y:S08]  /*0a40*/  I2F.F64 R4, R2 ;  /* 0x0000000200047312 */ /* 0x000e700000201c00 */
[----:B0-----:R-:W0:Y:S02]  /*0a50*/  MUFU.RCP64H R15, R35 ;  /* 0x00000023000f7308 */ /* 0x001e240000001800 */
[----:B0-----:R-:W-:-:S08]  /*0a60*/  DFMA R16, -R34, R14, 1 ;  /* 0x3ff000002210742b */ /* 0x001fd0000000010e */
[----:B------:R-:W-:-:S08]  /*0a70*/  DFMA R16, R16, R16, R16 ;  /* 0x000000101010722b */ /* 0x000fd00000000010 */
[----:B------:R-:W-:Y:S02]  /*0a80*/  DFMA R16, R14, R16, R14 ;  /* 0x000000100e10722b */ /* 0x000fe4000000000e */
[----:B-1----:R-:W-:-:S06]  /*0a90*/  DADD R14, -R4, R12 ;  /* 0x00000000040e7229 */ /* 0x002fcc000000010c */
[----:B------:R-:W-:-:S04]  /*0aa0*/  DFMA R18, -R34, R16, 1 ;  /* 0x3ff000002212742b */ /* 0x000fc80000000110 */
[----:B------:R-:W-:-:S04]  /*0ab0*/  FSETP.GEU.AND P2, PT, |R15|, 6.5827683646048100446e-37, PT ;  /* 0x036000000f00780b */ /* 0x000fc80003f4e200 */
[----:B------:R-:W-:-:S08]  /*0ac0*/  DFMA R18, R16, R18, R16 ;  /* 0x000000121012722b */ /* 0x000fd00000000010 */
        /* <DEDUP_REMOVED lines=10> */
.L_x_5:
[----:B------:R-:W-:Y:S05]  /*0b70*/  BSYNC.RECONVERGENT B0 ;  /* 0x0000000000007941 */ /* 0x000fea0003800200 */
.L_x_4:
[----:B------:R-:W-:Y:S05]  /*0b80*/  @P1 EXIT ;  /* 0x000000000000194d */ /* 0x000fea0003800000 */
[----:B------:R-:W0:Y:S01]  /*0b90*/  MUFU.RCP64H R3, 3 ;  /* 0x4008000000037908 */ /* 0x000e220000001800 */
[----:B------:R-:W-:Y:S01]  /*0ba0*/  IMAD.MOV.U32 R14, RZ, RZ, 0x0 ;  /* 0x00000000ff0e7424 */ /* 0x000fe200078e00ff */
[----:B------:R-:W-:Y:S01]  /*0bb0*/  MOV R2, 0x1 ;  /* 0x0000000100027802 */ /* 0x000fe20000000f00 */
[----:B------:R-:W-:Y:S01]  /*0bc0*/  IMAD.MOV.U32 R15, RZ, RZ, 0x40080000 ;  /* 0x40080000ff0f7424 */ /* 0x000fe200078e00ff */
[----:B------:R-:W-:Y:S01]  /*0bd0*/  FSETP.GEU.AND P1, PT, |R9|, 6.5827683646048100446e-37, PT ;  /* 0x036000000900780b */ /* 0x000fe20003f2e200 */
[----:B------:R-:W-:Y:S04]  /*0be0*/  BSSY.RECONVERGENT B0, `(.L_x_6) ;  /* 0x0000014000007945 */ /* 0x000fe80003800200 */
[----:B0-----:R-:W-:-:S08]  /*0bf0*/  DFMA R12, R2, -R14, 1 ;  /* 0x3ff00000020c742b */ /* 0x001fd0000000080e */
[----:B------:R-:W-:-:S08]  /*0c00*/  DFMA R12, R12, R12, R12 ;  /* 0x0000000c0c0c722b */ /* 0x000fd0000000000c */
[----:B------:R-:W-:-:S08]  /*0c10*/  DFMA R12, R2, R12, R2 ;  /* 0x0000000c020c722b */ /* 0x000fd00000000002 */
[----:B------:R-:W-:-:S08]  /*0c20*/  DFMA R2, R12, -R14, 1 ;  /* 0x3ff000000c02742b */ /* 0x000fd0000000080e */
[----:B------:R-:W-:-:S08]  /*0c30*/  DFMA R2, R12, R2, R12 ;  /* 0x000000020c02722b */ /* 0x000fd0000000000c */
[----:B------:R-:W-:-:S08]  /*0c40*/  DMUL R16, R2, R8 ;  /* 0x0000000802107228 */ /* 0x000fd00000000000 */
[----:B------:R-:W-:-:S08]  /*0c50*/  DFMA R12, R16, -3, R8 ;  /* 0xc0080000100c782b */ /* 0x000fd00000000008 */
[----:B------:R-:W-:-:S10]  /*0c60*/  DFMA R16, R2, R12, R16 ;  /* 0x0000000c0210722b */ /* 0x000fd40000000010 */
[----:B------:R-:W-:-:S05]  /*0c70*/  FFMA R2, RZ, 2.125, R17 ;  /* 0x40080000ff027823 */ /* 0x000fca0000000011 */
[----:B------:R-:W-:-:S13]  /*0c80*/  FSETP.GT.AND P0, PT, |R2|, 1.469367938527859385e-39, PT ;  /* 0x001000000200780b */ /* 0x000fda0003f04200 */
[----:B------:R-:W-:Y:S05]  /*0c90*/  @P0 BRA P1, `(.L_x_7) ;  /* 0x0000000000200947 */ /* 0x000fea0000800000 */
[----:B------:R-:W-:Y:S01]  /*0ca0*/  IMAD.MOV.U32 R14, RZ, RZ, R8 ;  /* 0x000000ffff0e7224 */ /* 0x000fe200078e0008 */
[----:B------:R-:W-:Y:S01]  /*0cb0*/  MOV R12, 0xd00 ;  /* 0x00000d00000c7802 */ /* 0x000fe20000000f00 */
[----:B------:R-:W-:Y:S02]  /*0cc0*/  IMAD.MOV.U32 R15, RZ, RZ, R9 ;  /* 0x000000ffff0f7224 */ /* 0x000fe400078e0009 */
[----:B------:R-:W-:Y:S02]  /*0cd0*/  IMAD.MOV.U32 R34, RZ, RZ, RZ ;  /* 0x000000ffff227224 */ /* 0x000fe400078e00ff */
[----:B------:R-:W-:-:S07]  /*0ce0*/  IMAD.MOV.U32 R35, RZ, RZ, 0x40080000 ;  /* 0x40080000ff237424 */ /* 0x000fce00078e00ff */
[----:B-----5:R-:W-:Y:S05]  /*0cf0*/  CALL.REL.NOINC `($__internal_0_$__cuda_sm20_div_rn_f64_full) ;  /* 0x0000002800147944 */ /* 0x020fea0003c00000 */
[----:B------:R-:W-:Y:S02]  /*0d00*/  IMAD.MOV.U32 R16, RZ, RZ, R38 ;  /* 0x000000ffff107224 */ /* 0x000fe400078e0026 */
[----:B------:R-:W-:-:S07]  /*0d10*/  IMAD.MOV.U32 R17, RZ, RZ, R39 ;  /* 0x000000ffff117224 */ /* 0x000fce00078e0027 */
.L_x_7:
[----:B------:R-:W-:Y:S05]  /*0d20*/  BSYNC.RECONVERGENT B0 ;  /* 0x0000000000007941 */ /* 0x000fea0003800200 */
.L_x_6:
[----:B------:R-:W-:Y:S01]  /*0d30*/  DADD R12, -RZ, |R16| ;  /* 0x00000000ff0c7229 */ /* 0x000fe20000000510 */
[----:B------:R-:W-:Y:S01]  /*0d40*/  BSSY.RECONVERGENT B0, `(.L_x_8) ;  /* 0x0000003000007945 */ /* 0x000fe20003800200 */
[----:B------:R-:W-:-:S09]  /*0d50*/  MOV R14, 0xd70 ;  /* 0x00000d70000e7802 */ /* 0x000fd20000000f00 */
[----:B-----5:R-:W-:Y:S05]  /*0d60*/  CALL.REL.NOINC `($_Z6feymanPiS_S_S_PdPfS_$__internal_accurate_pow) ;  /* 0x0000002c00687944 */ /* 0x020fea0003c00000 */
[----:B------:R-:W-:Y:S05]  /*0d70*/  BSYNC.RECONVERGENT B0 ;  /* 0x0000000000007941 */ /* 0x000fea0003800200 */
.L_x_8:
[C---:B------:R-:W-:Y:S01]  /*0d80*/  DADD R12, R16.reuse, 2 ;  /* 0x40000000100c7429 */ /* 0x040fe20000000000 */
[----:B------:R-:W-:Y:S01]  /*0d90*/  BSSY.RECONVERGENT B0, `(.L_x_9) ;  /* 0x0000010000007945 */ /* 0x000fe20003800200 */
[----:B------:R-:W-:Y:S01]  /*0da0*/  DSETP.NEU.AND P0, PT, R16, RZ, PT ;  /* 0x000000ff1000722a */ /* 0x000fe20003f0d000 */
[----:B------:R-:W-:Y:S01]  /*0db0*/  MOV R35, R15 ;  /* 0x0000000f00237202 */ /* 0x000fe20000000f00 */
[----:B------:R-:W-:Y:S02]  /*0dc0*/  DMUL R2, R6, 0.5 ;  /* 0x3fe0000006027828 */ /* 0x000fe40000000000 */
[----:B------:R-:W-:-:S04]  /*0dd0*/  DSETP.NEU.AND P2, PT, R16, 1, PT ;  /* 0x3ff000001000742a */ /* 0x000fc80003f4d000 */
[----:B------:R-:W-:Y:S02]  /*0de0*/  LOP3.LUT R11, R13, 0x7ff00000, RZ, 0xc0, !PT ;  /* 0x7ff000000d0b7812 */ /* 0x000fe400078ec0ff */
[----:B------:R-:W-:Y:S02]  /*0df0*/  DADD R12, -RZ, |R2| ;  /* 0x00000000ff0c7229 */ /* 0x000fe40000000502 */
[----:B------:R-:W-:Y:S02]  /*0e00*/  ISETP.NE.AND P1, PT, R11, 0x7ff00000, PT ;  /* 0x7ff000000b00780c */ /* 0x000fe40003f25270 */
[----:B------:R-:W-:-:S11]  /*0e10*/  @!P0 CS2R R34, SRZ ;  /* 0x0000000000228805 */ /* 0x000fd6000001ff00 */
[----:B------:R-:W-:Y:S05]  /*0e20*/  @P1 BRA `(.L_x_10) ;  /* 0x0000000000181947 */ /* 0x000fea0003800000 */
[----:B------:R-:W-:-:S14]  /*0e30*/  DSETP.NAN.AND P0, PT, R16, R16, PT ;  /* 0x000000101000722a */ /* 0x000fdc0003f08000 */
[----:B------:R-:W-:Y:S01]  /*0e40*/  @P0 DADD R34, R16, 2 ;  /* 0x4000000010220429 */ /* 0x000fe20000000000 */
[----:B------:R-:W-:Y:S10]  /*0e50*/  @P0 BRA `(.L_x_10) ;  /* 0x00000000000c0947 */ /* 0x000ff40003800000 */
[----:B------:R-:W-:-:S14]  /*0e60*/  DSETP.NEU.AND P0, PT, |R16|, +INF , PT ;  /* 0x7ff000001000742a */ /* 0x000fdc0003f0d200 */
[----:B------:R-:W-:Y:S02]  /*0e70*/  @!P0 IMAD.MOV.U32 R34, RZ, RZ, 0x0 ;  /* 0x00000000ff228424 */ /* 0x000fe400078e00ff */
[----:B------:R-:W-:-:S07]  /*0e80*/  @!P0 IMAD.MOV.U32 R35, RZ, RZ, 0x7ff00000 ;  /* 0x7ff00000ff238424 */ /* 0x000fce00078e00ff */
.L_x_10:
[----:B------:R-:W-:Y:S05]  /*0e90*/  BSYNC.RECONVERGENT B0 ;  /* 0x0000000000007941 */ /* 0x000fea0003800200 */
.L_x_9:
[----:B------:R-:W-:Y:S01]  /*0ea0*/  BSSY.RECONVERGENT B0, `(.L_x_11) ;  /* 0x0000005000007945 */ /* 0x000fe20003800200 */
[----:B------:R-:W-:Y:S02]  /*0eb0*/  FSEL R16, R34, RZ, P2 ;  /* 0x000000ff22107208 */ /* 0x000fe40001000000 */
[----:B------:R-:W-:Y:S02]  /*0ec0*/  FSEL R17, R35, 1.875, P2 ;  /* 0x3ff0000023117808 */ /* 0x000fe40001000000 */
[----:B------:R-:W-:-:S07]  /*0ed0*/  MOV R14, 0xef0 ;  /* 0x00000ef0000e7802 */ /* 0x000fce0000000f00 */
[----:B------:R-:W-:Y:S05]  /*0ee0*/  CALL.REL.NOINC `($_Z6feymanPiS_S_S_PdPfS_$__internal_accurate_pow) ;  /* 0x0000002c00087944 */ /* 0x000fea0003c00000 */
[----:B------:R-:W-:Y:S05]  /*0ef0*/  BSYNC.RECONVERGENT B0 ;  /* 0x0000000000007941 */ /* 0x000fea0003800200 */
.L_x_11:
[C---:B------:R-:W-:Y:S01]  /*0f00*/  DADD R12, R2.reuse, 2 ;  /* 0x40000000020c7429 */ /* 0x040fe20000000000 */
[----:B------:R-:W-:Y:S01]  /*0f10*/  BSSY.RECONVERGENT B0, `(.L_x_12) ;  /* 0x000000f000007945 */ /* 0x000fe20003800200 */
[C---:B------:R-:W-:Y:S01]  /*0f20*/  DSETP.NEU.AND P0, PT, R2.reuse, RZ, PT ;  /* 0x000000ff0200722a */ /* 0x040fe20003f0d000 */
[----:B------:R-:W-:Y:S01]  /*0f30*/  IMAD.MOV.U32 R35, RZ, RZ, R15 ;  /* 0x000000ffff237224 */ /* 0x000fe200078e000f */
[----:B------:R-:W-:-:S06]  /*0f40*/  DSETP.NEU.AND P2, PT, R2, 1, PT ;  /* 0x3ff000000200742a */ /* 0x000fcc0003f4d000 */
[----:B------:R-:W-:-:S04]  /*0f50*/  LOP3.LUT R12, R13, 0x7ff00000, RZ, 0xc0, !PT ;  /* 0x7ff000000d0c7812 */ /* 0x000fc800078ec0ff */
[----:B------:R-:W-:Y:S01]  /*0f60*/  ISETP.NE.AND P1, PT, R12, 0x7ff00000, PT ;  /* 0x7ff000000c00780c */ /* 0x000fe20003f25270 */
[----:B------:R-:W-:Y:S01]  /*0f70*/  DADD R12, -RZ, |R4| ;  /* 0x00000000ff0c7229 */ /* 0x000fe20000000504 */
        /* <DEDUP_REMOVED lines=8> */
.L_x_13:
[----:B------:R-:W-:Y:S05]  /*1000*/  BSYNC.RECONVERGENT B0 ;  /* 0x0000000000007941 */ /* 0x000fea0003800200 */
.L_x_12:
[----:B------:R-:W-:Y:S01]  /*1010*/  FSEL R2, R34, RZ, P2 ;  /* 0x000000ff22027208 */ /* 0x000fe20001000000 */
[----:B------:R-:W-:Y:S01]  /*1020*/  BSSY.RECONVERGENT B0, `(.L_x_14) ;  /* 0x0000005000007945 */ /* 0x000fe20003800200 */
[----:B------:R-:W-:Y:S02]  /*1030*/  FSEL R3, R35, 1.875, P2 ;  /* 0x3ff0000023037808 */ /* 0x000fe40001000000 */
[----:B------:R-:W-:-:S04]  /*1040*/  MOV R14, 0x1070 ;  /* 0x00001070000e7802 */ /* 0x000fc80000000f00 */
[----:B------:R-:W-:-:S11]  /*1050*/  DADD R16, R16, R2 ;  /* 0x0000000010107229 */ /* 0x000fd60000000002 */
[----:B------:R-:W-:Y:S05]  /*1060*/  CALL.REL.NOINC `($_Z6feymanPiS_S_S_PdPfS_$__internal_accurate_pow) ;  /* 0x0000002800a87944 */ /* 0x000fea0003c00000 */
[----:B------:R-:W-:Y:S05]  /*1070*/  BSYNC.RECONVERGENT B0 ;  /* 0x0000000000007941 */ /* 0x000fea0003800200 */
.L_x_14:
[C---:B------:R-:W-:Y:S01]  /*1080*/  DADD R2, R4.reuse, 2 ;  /* 0x4000000004027429 */ /* 0x040fe20000000000 */
[----:B------:R-:W-:Y:S01]  /*1090*/  BSSY.RECONVERGENT B0, `(.L_x_15) ;  /* 0x000000e000007945 */ /* 0x000fe20003800200 */
[C---:B------:R-:W-:Y:S01]  /*10a0*/  DSETP.NEU.AND P0, PT, R4.reuse, RZ, PT ;  /* 0x000000ff0400722a */ /* 0x040fe20003f0d000 */
[----:B------:R-:W-:Y:S01]  /*10b0*/  IMAD.MOV.U32 R35, RZ, RZ, R15 ;  /* 0x000000ffff237224 */ /* 0x000fe200078e000f */
[----:B------:R-:W-:-:S06]  /*10c0*/  DSETP.NEU.AND P2, PT, R4, 1, PT ;  /* 0x3ff000000400742a */ /* 0x000fcc0003f4d000 */
[----:B------:R-:W-:-:S04]  /*10d0*/  LOP3.LUT R2, R3, 0x7ff00000, RZ, 0xc0, !PT ;  /* 0x7ff0000003027812 */ /* 0x000fc800078ec0ff */
[----:B------:R-:W-:Y:S02]  /*10e0*/  ISETP.NE.AND P1, PT, R2, 0x7ff00000, PT ;  /* 0x7ff000000200780c */ /* 0x000fe40003f25270 */
[----:B------:R-:W-:-:S11]  /*10f0*/  @!P0 CS2R R34, SRZ ;  /* 0x0000000000228805 */ /* 0x000fd6000001ff00 */
[----:B------:R-:W-:Y:S05]  /*1100*/  @P1 BRA `(.L_x_16) ;  /* 0x0000000000181947 */ /* 0x000fea0003800000 */
[----:B------:R-:W-:-:S14]  /*1110*/  DSETP.NAN.AND P0, PT, R4, R4, PT ;  /* 0x000000040400722a */ /* 0x000fdc0003f08000 */
[----:B------:R-:W-:Y:S01]  /*1120*/  @P0 DADD R34, R4, 2 ;  /* 0x4000000004220429 */ /* 0x000fe20000000000 */
[----:B------:R-:W-:Y:S10]  /*1130*/  @P0 BRA `(.L_x_16) ;  /* 0x00000000000c0947 */ /* 0x000ff40003800000 */
[----:B------:R-:W-:-:S14]  /*1140*/  DSETP.NEU.AND P0, PT, |R4|, +INF , PT ;  /* 0x7ff000000400742a */ /* 0x000fdc0003f0d200 */
[----:B------:R-:W-:Y:S01]  /*1150*/  @!P0 MOV R34, 0x0 ;  /* 0x0000000000228802 */ /* 0x000fe20000000f00 */
[----:B------:R-:W-:-:S07]  /*1160*/  @!P0 IMAD.MOV.U32 R35, RZ, RZ, 0x7ff00000 ;  /* 0x7ff00000ff238424 */ /* 0x000fce00078e00ff */
.L_x_16:
[----:B------:R-:W-:Y:S05]  /*1170*/  BSYNC.RECONVERGENT B0 ;  /* 0x0000000000007941 */ /* 0x000fea0003800200 */
.L_x_15:
[----:B------:R-:W-:Y:S02]  /*1180*/  FSEL R2, R34, RZ, P2 ;  /* 0x000000ff22027208 */ /* 0x000fe40001000000 */
[----:B------:R-:W-:-:S06]  /*1190*/  FSEL R3, R35, 1.875, P2 ;  /* 0x3ff0000023037808 */ /* 0x000fcc0001000000 */
[----:B------:R-:W-:-:S08]  /*11a0*/  DADD R2, R16, R2 ;  /* 0x0000000010027229 */ /* 0x000fd00000000002 */
[----:B------:R-:W-:-:S14]  /*11b0*/  DSETP.GT.AND P0, PT, R2, 1, PT ;  /* 0x3ff000000200742a */ /* 0x000fdc0003f04000 */
[----:B------:R-:W-:Y:S05]  /*11c0*/  @P0 EXIT ;  /* 0x000000000000094d */ /* 0x000fea0003800000 */
[----:B------:R-:W0:Y:S02]  /*11d0*/  LDC.64 R14, c[0x0][0x3b0] ;  /* 0x0000ec00ff0e7b82 */ /* 0x000e240000000a00 */
[----:B0-----:R-:W-:-:S05]  /*11e0*/  IMAD.WIDE.U32 R14, R0, 0x4, R14 ;  /* 0x00000004000e7825 */ /* 0x001fca00078e000e */
[----:B------:R-:W2:Y:S01]  /*11f0*/  LDG.E R11, desc[UR6][R14.64] ;  /* 0x000000060e0b7981 */ /* 0x000ea2000c1e1900 */
[----:B------:R-:W-:Y:S01]  /*1200*/  DADD R2, R2, -1 ;  /* 0xbff0000002027429 */ /* 0x000fe20000000000 */
[----:B------:R-:W-:Y:S01]  /*1210*/  IMAD.MOV.U32 R12, RZ, RZ, 0x652b82fe ;  /* 0x652b82feff0c7424 */ /* 0x000fe200078e00ff */
[----:B------:R-:W-:Y:S01]  /*1220*/  UMOV UR4, 0xfefa39ef ;  /* 0xfefa39ef00047882 */ /* 0x000fe20000000000 */
[----:B------:R-:W-:Y:S01]  /*1230*/  IMAD.MOV.U32 R13, RZ, RZ, 0x3ff71547 ;  /* 0x3ff71547ff0d7424 */ /* 0x000fe200078e00ff */
[----:B------:R-:W-:Y:S01]  /*1240*/  UMOV UR5, 0x3fe62e42 ;  /* 0x3fe62e4200057882 */ /* 0x000fe20000000000 */
[----:B------:R-:W-:Y:S01]  /*1250*/  BSSY.RECONVERGENT B0, `(.L_x_17) ;  /* 0x000003a000007945 */ /* 0x000fe20003800200 */
[----:B------:R-:W-:-:S03]  /*1260*/  ISETP.GE.AND P2, PT, R10, 0x1, PT ;  /* 0x000000010a00780c */ /* 0x000fc60003f46270 */
[----:B------:R-:W-:Y:S01]  /*1270*/  DFMA R12, R2, R12, 6.75539944105574400000e+15 ;  /* 0x43380000020c742b */ /* 0x000fe2000000000c */
[----:B------:R-:W-:-:S07]  /*1280*/  FSETP.GEU.AND P0, PT, |R3|, 4.1917929649353027344, PT ;  /* 0x4086232b0300780b */ /* 0x000fce0003f0e200 */
[----:B------:R-:W-:-:S08]  /*1290*/  DADD R16, R12, -6.75539944105574400000e+15 ;  /* 0xc33800000c107429 */ /* 0x000fd00000000000 */
[----:B------:R-:W-:Y:S01]  /*12a0*/  DFMA R18, R16, -UR4, R2 ;  /* 0x8000000410127c2b */ /* 0x000fe20008000002 */
[----:B------:R-:W-:Y:S01]  /*12b0*/  UMOV UR4, 0x3b39803f ;  /* 0x3b39803f00047882 */ /* 0x000fe20000000000 */
[----:B------:R-:W-:-:S06]  /*12c0*/  UMOV UR5, 0x3c7abc9e ;  /* 0x3c7abc9e00057882 */ /* 0x000fcc0000000000 */
[----:B------:R-:W-:Y:S01]  /*12d0*/  DFMA R18, R16, -UR4, R18 ;  /* 0x8000000410127c2b */ /* 0x000fe20008000012 */
[----:B------:R-:W-:Y:S01]  /*12e0*/  UMOV UR4, 0x69ce2bdf ;  /* 0x69ce2bdf00047882 */ /* 0x000fe20000000000 */
[----:B------:R-:W-:Y:S01]  /*12f0*/  IMAD.MOV.U32 R16, RZ, RZ, -0x35dec16 ;  /* 0xfca213eaff107424 */ /* 0x000fe200078e00ff */
[----:B------:R-:W-:Y:S01]  /*1300*/  UMOV UR5, 0x3e5ade15 ;  /* 0x3e5ade1500057882 */ /* 0x000fe20000000000 */
[----:B------:R-:W-:-:S06]  /*1310*/  IMAD.MOV.U32 R17, RZ, RZ, 0x3e928af3 ;  /* 0x3e928af3ff117424 */ /* 0x000fcc00078e00ff */
[----:B------:R-:W-:Y:S01]  /*1320*/  DFMA R16, R18, UR4, R16 ;  /* 0x0000000412107c2b */ /* 0x000fe20008000010 */
[----:B------:R-:W-:Y:S01]  /*1330*/  UMOV UR4, 0x62401315 ;  /* 0x6240131500047882 */ /* 0x000fe20000000000 */
[----:B------:R-:W-:-:S06]  /*1340*/  UMOV UR5, 0x3ec71dee ;  /* 0x3ec71dee00057882 */ /* 0x000fcc0000000000 */
[----:B------:R-:W-:Y:S01]  /*1350*/  DFMA R16, R18, R16, UR4 ;  /* 0x0000000412107e2b */ /* 0x000fe20008000010 */
        /* <DEDUP_REMOVED lines=20> */
[----:B------:R-:W-:-:S08]  /*14a0*/  DFMA R16, R18, R16, UR4 ;  /* 0x0000000412107e2b */ /* 0x000fd00008000010 */
[----:B------:R-:W-:-:S08]  /*14b0*/  DFMA R16, R18, R16, 1 ;  /* 0x3ff000001210742b */ /* 0x000fd00000000010 */
[----:B------:R-:W-:-:S10]  /*14c0*/  DFMA R16, R18, R16, 1 ;  /* 0x3ff000001210742b */ /* 0x000fd40000000010 */
[----:B------:R-:W-:Y:S01]  /*14d0*/  LEA R31, R12, R17, 0x14 ;  /* 0x000000110c1f7211 */ /* 0x000fe200078ea0ff */
[----:B------:R-:W-:Y:S02]  /*14e0*/  IMAD.MOV.U32 R30, RZ, RZ, R16 ;  /* 0x000000ffff1e7224 */ /* 0x000fe400078e0010 */
[----:B--2---:R-:W-:-:S05]  /*14f0*/  VIADD R11, R11, 0x1 ;  /* 0x000000010b0b7836 */ /* 0x004fca0000000000 */
[----:B------:R0:W-:Y:S01]  /*1500*/  STG.E desc[UR6][R14.64], R11 ;  /* 0x0000000b0e007986 */ /* 0x0001e2000c101906 */
[----:B------:R-:W-:Y:S05]  /*1510*/  @!P0 BRA `(.L_x_18) ;  /* 0x0000000000348947 */ /* 0x000fea0003800000 */
[----:B------:R-:W-:Y:S01]  /*1520*/  FSETP.GEU.AND P1, PT, |R3|, 4.2275390625, PT ;  /* 0x408748000300780b */ /* 0x000fe20003f2e200 */
[C---:B0-----:R-:W-:Y:S02]  /*1530*/  DADD R14, R2.reuse, +INF ;  /* 0x7ff00000020e7429 */ /* 0x041fe40000000000 */
[----:B------:R-:W-:-:S08]  /*1540*/  DSETP.GEU.AND P0, PT, R2, RZ, PT ;  /* 0x000000ff0200722a */ /* 0x000fd00003f0e000 */
[----:B------:R-:W-:Y:S02]  /*1550*/  FSEL R30, R14, RZ, P0 ;  /* 0x000000ff0e1e7208 */ /* 0x000fe40000000000 */
[----:B------:R-:W-:Y:S01]  /*1560*/  @!P1 LEA.HI R11, R12, R12, RZ, 0x1 ;  /* 0x0000000c0c0b9211 */ /* 0x000fe200078f08ff */
[----:B------:R-:W-:Y:S01]  /*1570*/  @!P1 IMAD.MOV.U32 R2, RZ, RZ, R16 ;  /* 0x000000ffff029224 */ /* 0x000fe200078e0010 */
[----:B------:R-:W-:Y:S02]  /*1580*/  FSEL R31, R15, RZ, P0 ;  /* 0x000000ff0f1f7208 */ /* 0x000fe40000000000 */
[----:B------:R-:W-:-:S05]  /*1590*/  @!P1 SHF.R.S32.HI R11, RZ, 0x1, R11 ;  /* 0x00000001ff0b9819 */ /* 0x000fca000001140b */
[----:B------:R-:W-:Y:S02]  /*15a0*/  @!P1 IMAD.IADD R12, R12, 0x1, -R11 ;  /* 0x000000010c0c9824 */ /* 0x000fe400078e0a0b */
[----:B------:R-:W-:-:S03]  /*15b0*/  @!P1 IMAD R3, R11, 0x100000, R17 ;  /* 0x001000000b039824 */ /* 0x000fc600078e0211 */
[----:B------:R-:W-:Y:S01]  /*15c0*/  @!P1 LEA R13, R12, 0x3ff00000, 0x14 ;  /* 0x3ff000000c0d9811 */ /* 0x000fe200078ea0ff */
[----:B------:R-:W-:-:S06]  /*15d0*/  @!P1 IMAD.MOV.U32 R12, RZ, RZ, RZ ;  /* 0x000000ffff0c9224 */ /* 0x000fcc00078e00ff */
[----:B------:R-:W-:-:S11]  /*15e0*/  @!P1 DMUL R30, R2, R12 ;  /* 0x0000000c021e9228 */ /* 0x000fd60000000000 */
.L_x_18:
[----:B------:R-:W-:Y:S05]  /*15f0*/  BSYNC.RECONVERGENT B0 ;  /* 0x0000000000007941 */ /* 0x000fea0003800200 */
.L_x_17:
[----:B------:R-:W-:Y:S01]  /*1600*/  CS2R R28, SRZ ;  /* 0x00000000001c7805 */ /* 0x000fe2000001ff00 */
[----:B------:R-:W-:Y:S06]  /*1610*/  @!P2 BRA `(.L_x_19) ;  /* 0x0000001800f0a947 */ /* 0x000fec0003800000 */
[----:B0-----:R-:W-:Y:S01]  /*1620*/  IMAD.MOV.U32 R11, RZ, RZ, 0x75bcd15 ;  /* 0x075bcd15ff0b7424 */ /* 0x001fe200078e00ff */
[----:B------:R-:W-:Y:S01]  /*1630*/  CS2R R28, SRZ ;  /* 0x00000000001c7805 */ /* 0x000fe2000001ff00 */
[----:B------:R-:W-:-:S06]  /*1640*/  UMOV UR4, URZ ;  /* 0x000000ff00047c82 */ /* 0x000fcc0008000000 */
.L_x_60:
[----:B------:R-:W-:Y:S01]  /*1650*/  UIADD3 UR4, UPT, UPT, UR4, 0x1, URZ ;  /* 0x0000000104047890 */ /* 0x000fe2000fffe0ff */
[----:B------:R-:W-:Y:S01]  /*1660*/  HFMA2 R26, -RZ, RZ, 0, 0 ;  /* 0x00000000ff1a7431 */ /* 0x000fe200000001ff */
[----:B------:R-:W-:Y:S01]  /*1670*/  BSSY.RECONVERGENT B0, `(.L_x_20) ;  /* 0x00001b4000007945 */ /* 0x000fe20003800200 */
[----:B------:R-:W-:Y:S01]  /*1680*/  IMAD.MOV.U32 R27, RZ, RZ, 0x3ff00000 ;  /* 0x3ff00000ff1b7424 */ /* 0x000fe200078e00ff */
[----:B------:R-:W-:Y:S01]  /*1690*/  MOV R21, R9 ;  /* 0x0000000900157202 */ /* 0x000fe20000000f00 */
[----:B------:R-:W-:Y:S01]  /*16a0*/  IMAD.MOV.U32 R24, RZ, RZ, R4 ;  /* 0x000000ffff187224 */ /* 0x000fe200078e0004 */
[----:B------:R-:W-:Y:S01]  /*16b0*/  ISETP.NE.AND P1, PT, R10, UR4, PT ;  /* 0x000000040a007c0c */ /* 0x000fe2000bf25270 */
[----:B------:R-:W-:Y:S02]  /*16c0*/  IMAD.MOV.U32 R25, RZ, RZ, R5 ;  /* 0x000000ffff197224 */ /* 0x000fe400078e0005 */
[----:B------:R-:W-:Y:S02]  /*16d0*/  IMAD.MOV.U32 R22, RZ, RZ, R6 ;  /* 0x000000ffff167224 */ /* 0x000fe400078e0006 */
[----:B------:R-:W-:-:S02]  /*16e0*/  IMAD.MOV.U32 R23, RZ, RZ, R7 ;  /* 0x000000ffff177224 */ /* 0x000fc400078e0007 */
[----:B------:R-:W-:-:S07]  /*16f0*/  IMAD.MOV.U32 R20, RZ, RZ, R8 ;  /* 0x000000ffff147224 */ /* 0x000fce00078e0008 */
.L_x_59:
[----:B------:R-:W-:Y:S01]  /*1700*/  IMAD.MOV.U32 R2, RZ, RZ, RZ ;  /* 0x000000ffff027224 */ /* 0x000fe200078e00ff */
[----:B------:R-:W-:Y:S01]  /*1710*/  MOV R19, 0x3fd55555 ;  /* 0x3fd5555500137802 */ /* 0x000fe20000000f00 */
[----:B------:R-:W-:Y:S01]  /*1720*/  IMAD.MOV.U32 R3, RZ, RZ, R11 ;  /* 0x000000ffff037224 */ /* 0x000fe200078e000b */
[----:B------:R-:W-:Y:S01]  /*1730*/  BSSY.RECONVERGENT B1, `(.L_x_21) ;  /* 0x0000021000017945 */ /* 0x000fe20003800200 */
[----:B------:R-:W-:Y:S02]  /*1740*/  IMAD.MOV.U32 R14, RZ, RZ, 0x1c5f68 ;  /* 0x001c5f68ff0e7424 */ /* 0x000fe400078e00ff */
[----:B------:R-:W-:-:S04]  /*1750*/  IMAD.HI R2, R11, -0x7cb1f4a1, R2 ;  /* 0x834e0b5f0b027827 */ /* 0x000fc800078e0202 */
[----:B------:R-:W-:Y:S01]  /*1760*/  IMAD.MOV.U32 R15, RZ, RZ, 0x3e000000 ;  /* 0x3e000000ff0f7424 */ /* 0x000fe200078e00ff */
[----:B------:R-:W-:Y:S01]  /*1770*/  SHF.R.U32.HI R3, RZ, 0x1f, R2 ;  /* 0x0000001fff037819 */ /* 0x000fe20000011602 */
[----:B------:R-:W-:-:S03]  /*1780*/  IMAD.MOV.U32 R18, RZ, RZ, 0x55555555 ;  /* 0x55555555ff127424 */ /* 0x000fc600078e00ff */
[----:B------:R-:W-:-:S05]  /*1790*/  LEA.HI.SX32 R2, R2, R3, 0x10 ;  /* 0x0000000302027211 */ /* 0x000fca00078f82ff */
[C---:B------:R-:W-:Y:S02]  /*17a0*/  IMAD R11, R2.reuse, -0x1f31d, R11 ;  /* 0xfffe0ce3020b7824 */ /* 0x040fe400078e020b */
[----:B------:R-:W-:-:S04]  /*17b0*/  IMAD R2, R2, -0xb14, RZ ;  /* 0xfffff4ec02027824 */ /* 0x000fc800078e02ff */
[----:B------:R-:W-:-:S05]  /*17c0*/  IMAD R11, R11, 0x41a7, R2 ;  /* 0x000041a70b0b7824 */ /* 0x000fca00078e0202 */
[----:B------:R-:W-:-:S13]  /*17d0*/  ISETP.GE.AND P0, PT, R11, RZ, PT ;  /* 0x000000ff0b00720c */ /* 0x000fda0003f06270 */
[----:B------:R-:W-:-:S04]  /*17e0*/  @!P0 VIADD R11, R11, 0x7fffffff ;  /* 0x7fffffff0b0b8836 */ /* 0x000fc80000000000 */
[----:B------:R-:W0:Y:S02]  /*17f0*/  I2F.F64 R2, R11 ;  /* 0x0000000b00027312 */ /* 0x000e240000201c00 */
[----:B0-----:R-:W-:-:S08]  /*1800*/  DMUL R2, R2, R14 ;  /* 0x0000000e02027228 */ /* 0x001fd00000000000 */
[----:B------:R-:W-:Y:S01]  /*1810*/  DSETP.GEU.AND P0, PT, R2, R18, PT ;  /* 0x000000120200722a */ /* 0x000fe20003f0e000 */
[----:B------:R-:W-:-:S13]  /*1820*/  CS2R R2, SRZ ;  /* 0x0000000000027805 */ /* 0x000fda000001ff00 */
[----:B------:R-:W-:Y:S05]  /*1830*/  @P0 BRA `(.L_x_22) ;  /* 0x0000000000400947 */ /* 0x000fea0003800000 */
[----:B------:R-:W-:Y:S01]  /*1840*/  IMAD.MOV.U32 R2, RZ, RZ, RZ ;  /* 0x000000ffff027224 */ /* 0x000fe200078e00ff */
[----:B------:R-:W-:Y:S01]  /*1850*/  DADD R12, -RZ, -R32 ;  /* 0x00000000ff0c7229 */ /* 0x000fe20000000920 */
[----:B------:R-:W-:Y:S02]  /*1860*/  IMAD.MOV.U32 R3, RZ, RZ, R11 ;  /* 0x000000ffff037224 */ /* 0x000fe400078e000b */
[----:B------:R-:W-:-:S05]  /*1870*/  IMAD.HI R2, R11, -0x7cb1f4a1, R2 ;  /* 0x834e0b5f0b027827 */ /* 0x000fca00078e0202 */
[----:B------:R-:W-:-:S04]  /*1880*/  SHF.R.U32.HI R3, RZ, 0x1f, R2 ;  /* 0x0000001fff037819 */ /* 0x000fc80000011602 */
[----:B------:R-:W-:-:S05]  /*1890*/  LEA.HI.SX32 R2, R2, R3, 0x10 ;  /* 0x0000000302027211 */ /* 0x000fca00078f82ff */
[C---:B------:R-:W-:Y:S02]  /*18a0*/  IMAD R11, R2.reuse, -0x1f31d, R11 ;  /* 0xfffe0ce3020b7824 */ /* 0x040fe400078e020b */
[----:B------:R-:W-:-:S04]  /*18b0*/  IMAD R2, R2, -0xb14, RZ ;  /* 0xfffff4ec02027824 */ /* 0x000fc800078e02ff */
[----:B------:R-:W-:-:S05]  /*18c0*/  IMAD R11, R11, 0x41a7, R2 ;  /* 0x000041a70b0b7824 */ /* 0x000fca00078e0202 */
[----:B------:R-:W-:-:S13]  /*18d0*/  ISETP.GE.AND P0, PT, R11, RZ, PT ;  /* 0x000000ff0b00720c */ /* 0x000fda0003f06270 */
[----:B------:R-:W-:-:S04]  /*18e0*/  @!P0 VIADD R11, R11, 0x7fffffff ;  /* 0x7fffffff0b0b8836 */ /* 0x000fc80000000000 */
[----:B------:R-:W0:Y:S02]  /*18f0*/  I2F.F64 R2, R11 ;  /* 0x0000000b00027312 */ /* 0x000e240000201c00 */
[----:B0-----:R-:W-:-:S08]  /*1900*/  DFMA R2, R2, R14, -0.5 ;  /* 0xbfe000000202742b */ /* 0x001fd0000000000e */
[----:B------:R-:W-:-:S06]  /*1910*/  DSETP.GEU.AND P0, PT, R2, RZ, PT ;  /* 0x000000ff0200722a */ /* 0x000fcc0003f0e000 */
[----:B------:R-:W-:Y:S02]  /*1920*/  FSEL R2, R12, R32, !P0 ;  /* 0x000000200c027208 */ /* 0x000fe40004000000 */
[----:B------:R-:W-:-:S07]  /*1930*/  FSEL R3, R13, R33, !P0 ;  /* 0x000000210d037208 */ /* 0x000fce0004000000 */
.L_x_22:
[----:B------:R-:W-:Y:S05]  /*1940*/  BSYNC.RECONVERGENT B1 ;  /* 0x0000000000017941 */ /* 0x000fea0003800200 */
.L_x_21:
[----:B------:R-:W-:Y:S01]  /*1950*/  IMAD.MOV.U32 R12, RZ, RZ, RZ ;  /* 0x000000ffff0c7224 */ /* 0x000fe200078e00ff */
[----:B------:R-:W-:Y:S01]  /*1960*/  MOV R34, 0x0 ;  /* 0x0000000000227802 */ /* 0x000fe20000000f00 */
[----:B------:R-:W-:Y:S01]  /*1970*/  IMAD.MOV.U32 R13, RZ, RZ, R11 ;  /* 0x000000ffff0d7224 */ /* 0x000fe200078e000b */
[----:B------:R-:W-:Y:S01]  /*1980*/  BSSY.RECONVERGENT B1, `(.L_x_23) ;  /* 0x0000022000017945 */ /* 0x000fe20003800200 */
[----:B------:R-:W-:Y:S02]  /*1990*/  IMAD.MOV.U32 R35, RZ, RZ, 0x3ff00000 ;  /* 0x3ff00000ff237424 */ /* 0x000fe400078e00ff */
[----:B------:R-:W-:-:S05]  /*19a0*/  IMAD.HI R12, R11, -0x7cb1f4a1, R12 ;  /* 0x834e0b5f0b0c7827 */ /* 0x000fca00078e020c */
[----:B------:R-:W-:-:S04]  /*19b0*/  SHF.R.U32.HI R13, RZ, 0x1f, R12 ;  /* 0x0000001fff0d7819 */ /* 0x000fc8000001160c */
[----:B------:R-:W-:Y:S02]  /*19c0*/  LEA.HI.SX32 R12, R12, R13, 0x10 ;  /* 0x0000000d0c0c7211 */ /* 0x000fe400078f82ff */
[----:B------:R-:W0:Y:S03]  /*19d0*/  MUFU.RCP64H R13, 3 ;  /* 0x40080000000d7908 */ /* 0x000e260000001800 */
[C---:B------:R-:W-:Y:S02]  /*19e0*/  IMAD R11, R12.reuse, -0x1f31d, R11 ;  /* 0xfffe0ce30c0b7824 */ /* 0x040fe400078e020b */
[----:B------:R-:W-:-:S04]  /*19f0*/  IMAD R12, R12, -0xb14, RZ ;  /* 0xfffff4ec0c0c7824 */ /* 0x000fc800078e02ff */
[----:B------:R-:W-:Y:S02]  /*1a00*/  IMAD R11, R11, 0x41a7, R12 ;  /* 0x000041a70b0b7824 */ /* 0x000fe400078e020c */
[----:B------:R-:W-:-:S03]  /*1a10*/  IMAD.MOV.U32 R12, RZ, RZ, 0x1 ;  /* 0x00000001ff0c7424 */ /* 0x000fc600078e00ff */
[----:B------:R-:W-:-:S03]  /*1a20*/  ISETP.GE.AND P0, PT, R11, RZ, PT ;  /* 0x000000ff0b00720c */ /* 0x000fc60003f06270 */
[----:B0-----:R-:W-:-:S10]  /*1a30*/  DFMA R36, R12, -3, R34 ;  /* 0xc00800000c24782b */ /* 0x001fd40000000022 */
        /* <DEDUP_REMOVED lines=22> */
.L_x_24:
[----:B------:R-:W-:Y:S05]  /*1ba0*/  BSYNC.RECONVERGENT B1 ;  /* 0x0000000000017941 */ /* 0x000fea0003800200 */
.L_x_23:
[----:B------:R-:W-:Y:S01]  /*1bb0*/  MOV R39, R11 ;  /* 0x0000000b00277202 */ /* 0x000fe20000000f00 */
[----:B------:R-:W-:Y:S01]  /*1bc0*/  IMAD.MOV.U32 R38, RZ, RZ, RZ ;  /* 0x000000ffff267224 */ /* 0x000fe200078e00ff */
[----:B------:R-:W-:Y:S01]  /*1bd0*/  DFMA R36, R36, R36, R36 ;  /* 0x000000242424722b */ /* 0x000fe20000000024 */
[----:B------:R-:W-:Y:S01]  /*1be0*/  BSSY.RECONVERGENT B1, `(.L_x_25) ;  /* 0x0000027000017945 */ /* 0x000fe20003800200 */
[----:B------:R-:W-:Y:S01]  /*1bf0*/  FSETP.GEU.AND P3, PT, |R21|, 6.5827683646048100446e-37, PT ;  /* 0x036000001500780b */ /* 0x000fe20003f6e200 */
[----:B------:R-:W-:-:S05]  /*1c00*/  IMAD.HI R38, R11, -0x7cb1f4a1, R38 ;  /* 0x834e0b5f0b267827 */ /* 0x000fca00078e0226 */
[----:B------:R-:W-:Y:S01]  /*1c10*/  SHF.R.U32.HI R39, RZ, 0x1f, R38 ;  /* 0x0000001fff277819 */ /* 0x000fe20000011626 */
[----:B------:R-:W-:-:S03]  /*1c20*/  DFMA R36, R12, R36, R12 ;  /* 0x000000240c24722b */ /* 0x000fc6000000000c */
[----:B------:R-:W-:-:S05]  /*1c30*/  LEA.HI.SX32 R38, R38, R39, 0x10 ;  /* 0x0000002726267211 */ /* 0x000fca00078f82ff */
[C---:B------:R-:W-:Y:S01]  /*1c40*/  IMAD R11, R38.reuse, -0x1f31d, R11 ;  /* 0xfffe0ce3260b7824 */ /* 0x040fe200078e020b */
[----:B------:R-:W-:Y:S01]  /*1c50*/  DFMA R34, R36, -3, R34 ;  /* 0xc00800002422782b */ /* 0x000fe20000000022 */
[----:B------:R-:W-:-:S04]  /*1c60*/  IMAD R38, R38, -0xb14, RZ ;  /* 0xfffff4ec26267824 */ /* 0x000fc800078e02ff */
[----:B------:R-:W-:-:S03]  /*1c70*/  IMAD R11, R11, 0x41a7, R38 ;  /* 0x000041a70b0b7824 */ /* 0x000fc600078e0226 */
[----:B------:R-:W-:Y:S02]  /*1c80*/  DFMA R12, R36, R34, R36 ;  /* 0x00000022240c722b */ /* 0x000fe40000000024 */
[----:B------:R-:W-:-:S06]  /*1c90*/  ISETP.GE.AND P0, PT, R11, RZ, PT ;  /* 0x000000ff0b00720c */ /* 0x000fcc0003f06270 */
[----:B------:R-:W-:-:S07]  /*1ca0*/  DMUL R36, R12, R20 ;  /* 0x000000140c247228 */ /* 0x000fce0000000000 */
[----:B------:R-:W-:Y:S01]  /*1cb0*/  @!P0 VIADD R11, R11, 0x7fffffff ;  /* 0x7fffffff0b0b8836 */ /* 0x000fe20000000000 */
[----:B------:R-:W-:-:S03]  /*1cc0*/  DFMA R38, R36, -3, R20 ;  /* 0xc00800002426782b */ /* 0x000fc60000000014 */
[----:B------:R-:W0:Y:S05]  /*1cd0*/  I2F.F64 R34, R11 ;  /* 0x0000000b00227312 */ /* 0x000e2a0000201c00 */
[----:B------:R-:W-:Y:S02]  /*1ce0*/  DFMA R12, R12, R38, R36 ;  /* 0x000000260c0c722b */ /* 0x000fe40000000024 */
[----:B0-----:R-:W-:-:S08]  /*1cf0*/  DMUL R34, R34, R14 ;  /* 0x0000000e22227228 */ /* 0x001fd00000000000 */
[----:B------:R-:W-:-:S05]  /*1d00*/  FFMA R36, RZ, 2.125, R13 ;  /* 0x40080000ff247823 */ /* 0x000fca000000000d */
[----:B------:R-:W-:Y:S01]  /*1d10*/  FSETP.GT.AND P2, PT, |R36|, 1.469367938527859385e-39, PT ;  /* 0x001000002400780b */ /* 0x000fe20003f44200 */
[----:B------:R-:W-:Y:S01]  /*1d20*/  DSETP.GEU.AND P0, PT, R34, R18, PT ;  /* 0x000000122200722a */ /* 0x000fe20003f0e000 */
[----:B------:R-:W-:-:S13]  /*1d30*/  CS2R R18, SRZ ;  /* 0x0000000000127805 */ /* 0x000fda000001ff00 */
[----:B------:R-:W-:Y:S05]  /*1d40*/  @P0 BRA `(.L_x_26) ;  /* 0x0000000000400947 */ /* 0x000fea0003800000 */
[----:B------:R-:W-:Y:S02]  /*1d50*/  IMAD.MOV.U32 R18, RZ, RZ, RZ ;  /* 0x000000ffff127224 */ /* 0x000fe400078e00ff */
        /* <DEDUP_REMOVED lines=10> */
[----:B0-----:R-:W-:Y:S02]  /*1e00*/  DFMA R18, R18, R14, -0.5 ;  /* 0xbfe000001212742b */ /* 0x001fe4000000000e */
[----:B------:R-:W-:-:S06]  /*1e10*/  DADD R14, -RZ, -R32 ;  /* 0x00000000ff0e7229 */ /* 0x000fcc0000000920 */
[----:B------:R-:W-:-:S06]  /*1e20*/  DSETP.GEU.AND P0, PT, R18, RZ, PT ;  /* 0x000000ff1200722a */ /* 0x000fcc0003f0e000 */
[----:B------:R-:W-:Y:S02]  /*1e30*/  FSEL R18, R14, R32, !P0 ;  /* 0x000000200e127208 */ /* 0x000fe40004000000 */
[----:B------:R-:W-:-:S07]  /*1e40*/  FSEL R19, R15, R33, !P0 ;  /* 0x000000210f137208 */ /* 0x000fce0004000000 */
.L_x_26:
[----:B------:R-:W-:Y:S05]  /*1e50*/  BSYNC.RECONVERGENT B1 ;  /* 0x0000000000017941 */ /* 0x000fea0003800200 */
.L_x_25:
[----:B------:R-:W-:Y:S04]  /*1e60*/  BSSY.RECONVERGENT B1, `(.L_x_27) ;  /* 0x000000a000017945 */ /* 0x000fe80003800200 */
[----:B------:R-:W-:Y:S05]  /*1e70*/  @P2 BRA P3, `(.L_x_28) ;  /* 0x0000000000202947 */ /* 0x000fea0001800000 */
[----:B------:R-:W-:Y:S01]  /*1e80*/  IMAD.MOV.U32 R14, RZ, RZ, R20 ;  /* 0x000000ffff0e7224 */ /* 0x000fe200078e0014 */
[----:B------:R-:W-:Y:S01]  /*1e90*/  MOV R34, RZ ;  /* 0x000000ff00227202 */ /* 0x000fe20000000f00 */
[----:B------:R-:W-:Y:S01]  /*1ea0*/  IMAD.MOV.U32 R15, RZ, RZ, R21 ;  /* 0x000000ffff0f7224 */ /* 0x000fe200078e0015 */
[----:B------:R-:W-:Y:S01]  /*1eb0*/  MOV R12, 0x1ee0 ;  /* 0x00001ee0000c7802 */ /* 0x000fe20000000f00 */
[----:B------:R-:W-:-:S07]  /*1ec0*/  IMAD.MOV.U32 R35, RZ, RZ, 0x40080000 ;  /* 0x40080000ff237424 */ /* 0x000fce00078e00ff */
[----:B------:R-:W-:Y:S05]  /*1ed0*/  CALL.REL.NOINC `($__internal_0_$__cuda_sm20_div_rn_f64_full) ;  /* 0x00000014009c7944 */ /* 0x000fea0003c00000 */
[----:B------:R-:W-:Y:S02]  /*1ee0*/  IMAD.MOV.U32 R12, RZ, RZ, R38 ;  /* 0x000000ffff0c7224 */ /* 0x000fe400078e0026 */
[----:B------:R-:W-:-:S07]  /*1ef0*/  IMAD.MOV.U32 R13, RZ, RZ, R39 ;  /* 0x000000ffff0d7224 */ /* 0x000fce00078e0027 */
.L_x_28:
[----:B------:R-:W-:Y:S05]  /*1f00*/  BSYNC.RECONVERGENT B1 ;  /* 0x0000000000017941 */ /* 0x000fea0003800200 */
.L_x_27:
[----:B------:R-:W0:Y:S01]  /*1f10*/  MUFU.RCP64H R15, 3 ;  /* 0x40080000000f7908 */ /* 0x000e220000001800 */
[----:B------:R-:W-:Y:S01]  /*1f20*/  IMAD.MOV.U32 R34, RZ, RZ, 0x0 ;  /* 0x00000000ff227424 */ /* 0x000fe200078e00ff */
[----:B------:R-:W-:Y:S01]  /*1f30*/  FSETP.GEU.AND P2, PT, |R13|, 6.5827683646048100446e-37, PT ;  /* 0x036000000d00780b */ /* 0x000fe20003f4e200 */
[----:B------:R-:W-:Y:S01]  /*1f40*/  IMAD.MOV.U32 R35, RZ, RZ, 0x3ff00000 ;  /* 0x3ff00000ff237424 */ /* 0x000fe200078e00ff */
[----:B------:R-:W-:Y:S01]  /*1f50*/  BSSY.RECONVERGENT B1, `(.L_x_29) ;  /* 0x0000013000017945 */ /* 0x000fe20003800200 */
[----:B------:R-:W-:-:S06]  /*1f60*/  IMAD.MOV.U32 R14, RZ, RZ, 0x1 ;  /* 0x00000001ff0e7424 */ /* 0x000fcc00078e00ff */
[----:B0-----:R-:W-:-:S08]  /*1f70*/  DFMA R36, R14, -3, R34 ;  /* 0xc00800000e24782b */ /* 0x001fd00000000022 */
[----:B------:R-:W-:-:S08]  /*1f80*/  DFMA R36, R36, R36, R36 ;  /* 0x000000242424722b */ /* 0x000fd00000000024 */
[----:B------:R-:W-:-:S08]  /*1f90*/  DFMA R36, R14, R36, R14 ;  /* 0x000000240e24722b */ /* 0x000fd0000000000e */
[----:B------:R-:W-:-:S08]  /*1fa0*/  DFMA R34, R36, -3, R34 ;  /* 0xc00800002422782b */ /* 0x000fd00000000022 */
[----:B------:R-:W-:-:S08]  /*1fb0*/  DFMA R34, R36, R34, R36 ;  /* 0x000000222422722b */ /* 0x000fd00000000024 */
[----:B------:R-:W-:-:S08]  /*1fc0*/  DMUL R38, R34, R12 ;  /* 0x0000000c22267228 */ /* 0x000fd00000000000 */
[----:B------:R-:W-:-:S08]  /*1fd0*/  DFMA R14, R38, -3, R12 ;  /* 0xc0080000260e782b */ /* 0x000fd0000000000c */
[----:B------:R-:W-:-:S10]  /*1fe0*/  DFMA R38, R34, R14, R38 ;  /* 0x0000000e2226722b */ /* 0x000fd40000000026 */
[----:B------:R-:W-:-:S05]  /*1ff0*/  FFMA R14, RZ, 2.125, R39 ;  /* 0x40080000ff0e7823 */ /* 0x000fca0000000027 */
[----:B------:R-:W-:-:S13]  /*2000*/  FSETP.GT.AND P0, PT, |R14|, 1.469367938527859385e-39, PT ;  /* 0x001000000e00780b */ /* 0x000fda0003f04200 */
[----:B------:R-:W-:Y:S05]  /*2010*/  @P0 BRA P2, `(.L_x_30) ;  /* 0x0000000000180947 */ /* 0x000fea0001000000 */
[----:B------:R-:W-:Y:S01]  /*2020*/  MOV R14, R12 ;  /* 0x0000000c000e7202 */ /* 0x000fe20000000f00 */
[----:B------:R-:W-:Y:S01]  /*2030*/  IMAD.MOV.U32 R15, RZ, RZ, R13 ;  /* 0x000000ffff0f7224 */ /* 0x000fe200078e000d */
[----:B------:R-:W-:Y:S01]  /*2040*/  MOV R12, 0x2080 ;  /* 0x00002080000c7802 */ /* 0x000fe20000000f00 */
[----:B------:R-:W-:Y:S02]  /*2050*/  IMAD.MOV.U32 R34, RZ, RZ, RZ ;  /* 0x000000ffff227224 */ /* 0x000fe400078e00ff */
[----:B------:R-:W-:-:S07]  /*2060*/  IMAD.MOV.U32 R35, RZ, RZ, 0x40080000 ;  /* 0x40080000ff237424 */ /* 0x000fce00078e00ff */
[----:B------:R-:W-:Y:S05]  /*2070*/  CALL.REL.NOINC `($__internal_0_$__cuda_sm20_div_rn_f64_full) ;  /* 0x0000001400347944 */ /* 0x000fea0003c00000 */
.L_x_30:
[----:B------:R-:W-:Y:S05]  /*2080*/  BSYNC.RECONVERGENT B1 ;  /* 0x0000000000017941 */ /* 0x000fea0003800200 */
.L_x_29:
[----:B------:R-:W-:Y:S01]  /*2090*/  DADD R12, -RZ, |R38| ;  /* 0x00000000ff0c7229 */ /* 0x000fe20000000526 */
[----:B------:R-:W-:Y:S01]  /*20a0*/  BSSY.RECONVERGENT B1, `(.L_x_31) ;  /* 0x0000003000017945 */ /* 0x000fe20003800200 */
[----:B------:R-:W-:-:S09]  /*20b0*/  MOV R14, 0x20d0 ;  /* 0x000020d0000e7802 */ /* 0x000fd20000000f00 */
[----:B------:R-:W-:Y:S05]  /*20c0*/  CALL.REL.NOINC `($_Z6feymanPiS_S_S_PdPfS_$__internal_accurate_pow) ;  /* 0x0000001800907944 */ /* 0x000fea0003c00000 */
[----:B------:R-:W-:Y:S05]  /*20d0*/  BSYNC.RECONVERGENT B1 ;  /* 0x0000000000017941 */ /* 0x000fea0003800200 */
.L_x_31:
[----:B------:R-:W-:Y:S01]  /*20e0*/  DADD R12, R38, 2 ;  /* 0x40000000260c7429 */ /* 0x000fe20000000000 */
[----:B------:R-:W-:Y:S01]  /*20f0*/  BSSY.RECONVERGENT B1, `(.L_x_32) ;  /* 0x0000011000017945 */ /* 0x000fe20003800200 */
[----:B------:R-:W-:Y:S02]  /*2100*/  DMUL R36, R22, 0.5 ;  /* 0x3fe0000016247828 */ /* 0x000fe40000000000 */
[C---:B------:R-:W-:Y:S02]  /*2110*/  DSETP.NEU.AND P0, PT, R38.reuse, RZ, PT ;  /* 0x000000ff2600722a */ /* 0x040fe40003f0d000 */
[----:B------:R-:W-:-:S04]  /*2120*/  DSETP.NEU.AND P3, PT, R38, 1, PT ;  /* 0x3ff000002600742a */ /* 0x000fc80003f6d000 */
[----:B------:R-:W-:Y:S01]  /*2130*/  LOP3.LUT R14, R13, 0x7ff00000, RZ, 0xc0, !PT ;  /* 0x7ff000000d0e7812 */ /* 0x000fe200078ec0ff */
[----:B------:R-:W-:Y:S01]  /*2140*/  DMUL R36, R36, 0.5 ;  /* 0x3fe0000024247828 */ /* 0x000fe20000000000 */
[----:B------:R-:W-:Y:S02]  /*2150*/  FSEL R34, R34, RZ, P0 ;  /* 0x000000ff22227208 */ /* 0x000fe40000000000 */
[----:B------:R-:W-:Y:S02]  /*2160*/  ISETP.NE.AND P2, PT, R14, 0x7ff00000, PT ;  /* 0x7ff000000e00780c */ /* 0x000fe40003f45270 */
[----:B------:R-:W-:-:S03]  /*2170*/  FSEL R35, R15, RZ, P0 ;  /* 0x000000ff0f237208 */ /* 0x000fc60000000000 */
[----:B------:R-:W-:-:S08]  /*2180*/  DADD R12, -RZ, |R36| ;  /* 0x00000000ff0c7229 */ /* 0x000fd00000000524 */
[----:B------:R-:W-:Y:S05]  /*2190*/  @P2 BRA `(.L_x_33) ;  /* 0x0000000000182947 */ /* 0x000fea0003800000 */
[----:B------:R-:W-:-:S14]  /*21a0*/  DSETP.NAN.AND P0, PT, R38, R38, PT ;  /* 0x000000262600722a */ /* 0x000fdc0003f08000 */
[----:B------:R-:W-:Y:S01]  /*21b0*/  @P0 DADD R34, R38, 2 ;  /* 0x4000000026220429 */ /* 0x000fe20000000000 */
[----:B------:R-:W-:Y:S10]  /*21c0*/  @P0 BRA `(.L_x_33) ;  /* 0x00000000000c0947 */ /* 0x000ff40003800000 */
[----:B------:R-:W-:-:S14]  /*21d0*/  DSETP.NEU.AND P0, PT, |R38|, +INF , PT ;  /* 0x7ff000002600742a */ /* 0x000fdc0003f0d200 */
[----:B------:R-:W-:Y:S02]  /*21e0*/  @!P0 IMAD.MOV.U32 R34, RZ, RZ, 0x0 ;  /* 0x00000000ff228424 */ /* 0x000fe400078e00ff */
[----:B------:R-:W-:-:S07]  /*21f0*/  @!P0 IMAD.MOV.U32 R35, RZ, RZ, 0x7ff00000 ;  /* 0x7ff00000ff238424 */ /* 0x000fce00078e00ff */
.L_x_33:
[----:B------:R-:W-:Y:S05]  /*2200*/  BSYNC.RECONVERGENT B1 ;  /* 0x0000000000017941 */ /* 0x000fea0003800200 */
.L_x_32:
[----:B------:R-:W-:Y:S01]  /*2210*/  BSSY.RECONVERGENT B1, `(.L_x_34) ;  /* 0x0000005000017945 */ /* 0x000fe20003800200 */
[----:B------:R-:W-:Y:S02]  /*2220*/  FSEL R38, R34, RZ, P3 ;  /* 0x000000ff22267208 */ /* 0x000fe40001800000 */
[----:B------:R-:W-:Y:S02]  /*2230*/  FSEL R39, R35, 1.875, P3 ;  /* 0x3ff0000023277808 */ /* 0x000fe40001800000 */
[----:B------:R-:W-:-:S07]  /*2240*/  MOV R14, 0x2260 ;  /* 0x00002260000e7802 */ /* 0x000fce0000000f00 */
[----:B------:R-:W-:Y:S05]  /*2250*/  CALL.REL.NOINC `($_Z6feymanPiS_S_S_PdPfS_$__internal_accurate_pow) ;  /* 0x00000018002c7944 */ /* 0x000fea0003c00000 */
[----:B------:R-:W-:Y:S05]  /*2260*/  BSYNC.RECONVERGENT B1 ;  /* 0x0000000000017941 */ /* 0x000fea0003800200 */
.L_x_34:
[C---:B------:R-:W-:Y:S01]  /*2270*/  DADD R12, R36.reuse, 2 ;  /* 0x40000000240c7429 */ /* 0x040fe20000000000 */
[----:B------:R-:W-:Y:S01]  /*2280*/  BSSY.RECONVERGENT B1, `(.L_x_35) ;  /* 0x000000f000017945 */ /* 0x000fe20003800200 */
[C---:B------:R-:W-:Y:S02]  /*2290*/  DSETP.NEU.AND P0, PT, R36.reuse, RZ, PT ;  /* 0x000000ff2400722a */ /* 0x040fe40003f0d000 */
[----:B------:R-:W-:-:S04]  /*22a0*/  DSETP.NEU.AND P3, PT, R36, 1, PT ;  /* 0x3ff000002400742a */ /* 0x000fc80003f6d000 */
[----:B------:R-:W-:Y:S02]  /*22b0*/  FSEL R34, R34, RZ, P0 ;  /* 0x000000ff22227208 */ /* 0x000fe40000000000 */
[----:B------:R-:W-:Y:S02]  /*22c0*/  LOP3.LUT R12, R13, 0x7ff00000, RZ, 0xc0, !PT ;  /* 0x7ff000000d0c7812 */ /* 0x000fe400078ec0ff */
[----:B------:R-:W-:Y:S02]  /*22d0*/  FSEL R35, R15, RZ, P0 ;  /* 0x000000ff0f237208 */ /* 0x000fe40000000000 */
[----:B------:R-:W-:Y:S01]  /*22e0*/  ISETP.NE.AND P2, PT, R12, 0x7ff00000, PT ;  /* 0x7ff000000c00780c */ /* 0x000fe20003f45270 */
[----:B------:R-:W-:-:S12]  /*22f0*/  DADD R12, -RZ, |R24| ;  /* 0x00000000ff0c7229 */ /* 0x000fd80000000518 */
[----:B------:R-:W-:Y:S05]  /*2300*/  @P2 BRA `(.L_x_36) ;  /* 0x0000000000182947 */ /* 0x000fea0003800000 */
[----:B------:R-:W-:-:S14]  /*2310*/  DSETP.NAN.AND P0, PT, R36, R36, PT ;  /* 0x000000242400722a */ /* 0x000fdc0003f08000 */
[----:B------:R-:W-:Y:S01]  /*2320*/  @P0 DADD R34, R36, 2 ;  /* 0x4000000024220429 */ /* 0x000fe20000000000 */
[----:B------:R-:W-:Y:S10]  /*2330*/  @P0 BRA `(.L_x_36) ;  /* 0x00000000000c0947 */ /* 0x000ff40003800000 */
[----:B------:R-:W-:-:S14]  /*2340*/  DSETP.NEU.AND P0, PT, |R36|, +INF , PT ;  /* 0x7ff000002400742a */ /* 0x000fdc0003f0d200 */
[----:B------:R-:W-:Y:S01]  /*2350*/  @!P0 IMAD.MOV.U32 R34, RZ, RZ, 0x0 ;  /* 0x00000000ff228424 */ /* 0x000fe200078e00ff */
[----:B------:R-:W-:-:S07]  /*2360*/  @!P0 MOV R35, 0x7ff00000 ;  /* 0x7ff0000000238802 */ /* 0x000fce0000000f00 */
.L_x_36:
[----:B------:R-:W-:Y:S05]  /*2370*/  BSYNC.RECONVERGENT B1 ;  /* 0x0000000000017941 */ /* 0x000fea0003800200 */
.L_x_35:
[----:B------:R-:W-:Y:S01]  /*2380*/  FSEL R36, R34, RZ, P3 ;  /* 0x000000ff22247208 */ /* 0x000fe20001800000 */
[----:B------:R-:W-:Y:S01]  /*2390*/  BSSY.RECONVERGENT B1, `(.L_x_37) ;  /* 0x0000005000017945 */ /* 0x000fe20003800200 */
[----:B------:R-:W-:Y:S02]  /*23a0*/  FSEL R37, R35, 1.875, P3 ;  /* 0x3ff0000023257808 */ /* 0x000fe40001800000 */
[----:B------:R-:W-:-:S04]  /*23b0*/  MOV R14, 0x23e0 ;  /* 0x000023e0000e7802 */ /* 0x000fc80000000f00 */
[----:B------:R-:W-:-:S11]  /*23c0*/  DADD R36, R38, R36 ;  /* 0x0000000026247229 */ /* 0x000fd60000000024 */
[----:B------:R-:W-:Y:S05]  /*23d0*/  CALL.REL.NOINC `($_Z6feymanPiS_S_S_PdPfS_$__internal_accurate_pow) ;  /* 0x0000001400cc7944 */ /* 0x000fea0003c00000 */
[----:B------:R-:W-:Y:S05]  /*23e0*/  BSYNC.RECONVERGENT B1 ;  /* 0x0000000000017941 */ /* 0x000fea0003800200 */
.L_x_37:
[----:B------:R-:W0:Y:S01]  /*23f0*/  MUFU.RCP64H R13, 3 ;  /* 0x40080000000d7908 */ /* 0x000e220000001800 */
[----:B------:R-:W-:Y:S01]  /*2400*/  IMAD.MOV.U32 R38, RZ, RZ, 0x0 ;  /* 0x00000000ff267424 */ /* 0x000fe200078e00ff */
[----:B------:R-:W-:Y:S01]  /*2410*/  DADD R20, R2, R20 ;  /* 0x0000000002147229 */ /* 0x000fe20000000014 */
[----:B------:R-:W-:Y:S01]  /*2420*/  IMAD.MOV.U32 R39, RZ, RZ, 0x40080000 ;  /* 0x40080000ff277424 */ /* 0x000fe200078e00ff */
[C---:B------:R-:W-:Y:S01]  /*2430*/  DSETP.NEU.AND P0, PT, R24.reuse, RZ, PT ;  /* 0x000000ff1800722a */ /* 0x040fe20003f0d000 */
[----:B------:R-:W-:Y:S01]  /*2440*/  IMAD.MOV.U32 R12, RZ, RZ, 0x1 ;  /* 0x00000001ff0c7424 */ /* 0x000fe200078e00ff */
[----:B------:R-:W-:Y:S01]  /*2450*/  BSSY.RECONVERGENT B1, `(.L_x_38) ;  /* 0x0000015000017945 */ /* 0x000fe20003800200 */
[----:B------:R-:W-:-:S03]  /*2460*/  DSETP.NEU.AND P3, PT, R24, 1, PT ;  /* 0x3ff000001800742a */ /* 0x000fc60003f6d000 */
[----:B------:R-:W-:Y:S02]  /*2470*/  FSEL R34, R34, RZ, P0 ;  /* 0x000000ff22227208 */ /* 0x000fe40000000000 */
[----:B------:R-:W-:Y:S01]  /*2480*/  FSEL R35, R15, RZ, P0 ;  /* 0x000000ff0f237208 */ /* 0x000fe20000000000 */
[----:B0-----:R-:W-:-:S08]  /*2490*/  DFMA R40, R12, -R38, 1 ;  /* 0x3ff000000c28742b */ /* 0x001fd00000000826 */
[----:B------:R-:W-:-:S08]  /*24a0*/  DFMA R40, R40, R40, R40 ;  /* 0x000000282828722b */ /* 0x000fd00000000028 */
[----:B------:R-:W-:Y:S02]  /*24b0*/  DFMA R40, R12, R40, R12 ;  /* 0x000000280c28722b */ /* 0x000fe4000000000c */
[----:B------:R-:W-:-:S06]  /*24c0*/  DADD R12, R24, 2 ;  /* 0x40000000180c7429 */ /* 0x000fcc0000000000 */
[----:B------:R-:W-:-:S04]  /*24d0*/  DFMA R38, R40, -R38, 1 ;  /* 0x3ff000002826742b */ /* 0x000fc80000000826 */
[----:B------:R-:W-:-:S04]  /*24e0*/  LOP3.LUT R12, R13, 0x7ff00000, RZ, 0xc0, !PT ;  /* 0x7ff000000d0c7812 */ /* 0x000fc800078ec0ff */
[----:B------:R-:W-:Y:S01]  /*24f0*/  DFMA R38, R40, R38, R40 ;  /* 0x000000262826722b */ /* 0x000fe20000000028 */
[----:B------:R-:W-:-:S07]  /*2500*/  ISETP.NE.AND P2, PT, R12, 0x7ff00000, PT ;  /* 0x7ff000000c00780c */ /* 0x000fce0003f45270 */
[----:B------:R-:W-:-:S08]  /*2510*/  DMUL R2, R38, R20 ;  /* 0x0000001426027228 */ /* 0x000fd00000000000 */
[----:B------:R-:W-:Y:S01]  /*2520*/  DFMA R12, R2, -3, R20 ;  /* 0xc0080000020c782b */ /* 0x000fe20000000014 */
[----:B------:R-:W-:Y:S10]  /*2530*/  @P2 BRA `(.L_x_39) ;  /* 0x0000000000182947 */ /* 0x000ff40003800000 */
[----:B------:R-:W-:-:S14]  /*2540*/  DSETP.NAN.AND P0, PT, R24, R24, PT ;  /* 0x000000181800722a */ /* 0x000fdc0003f08000 */
[----:B------:R-:W-:Y:S01]  /*2550*/  @P0 DADD R34, R24, 2 ;  /* 0x4000000018220429 */ /* 0x000fe20000000000 */
[----:B------:R-:W-:Y:S10]  /*2560*/  @P0 BRA `(.L_x_39) ;  /* 0x00000000000c0947 */ /* 0x000ff40003800000 */
[----:B------:R-:W-:-:S14]  /*2570*/  DSETP.NEU.AND P0, PT, |R24|, +INF , PT ;  /* 0x7ff000001800742a */ /* 0x000fdc0003f0d200 */
[----:B------:R-:W-:Y:S02]  /*2580*/  @!P0 IMAD.MOV.U32 R34, RZ, RZ, 0x0 ;  /* 0x00000000ff228424 */ /* 0x000fe400078e00ff */
[----:B------:R-:W-:-:S07]  /*2590*/  @!P0 IMAD.MOV.U32 R35, RZ, RZ, 0x7ff00000 ;  /* 0x7ff00000ff238424 */ /* 0x000fce00078e00ff */
.L_x_39:
[----:B------:R-:W-:Y:S05]  /*25a0*/  BSYNC.RECONVERGENT B1 ;  /* 0x0000000000017941 */ /* 0x000fea0003800200 */
.L_x_38:
[----:B------:R-:W-:Y:S01]  /*25b0*/  FSEL R14, R34, RZ, P3 ;  /* 0x000000ff220e7208 */ /* 0x000fe20001800000 */
[----:B------:R-:W-:Y:S01]  /*25c0*/  DFMA R2, R38, R12, R2 ;  /* 0x0000000c2602722b */ /* 0x000fe20000000002 */
[----:B------:R-:W-:Y:S01]  /*25d0*/  FSEL R15, R35, 1.875, P3 ;  /* 0x3ff00000230f7808 */ /* 0x000fe20001800000 */
[----:B------:R-:W-:Y:S01]  /*25e0*/  IMAD.MOV.U32 R12, RZ, RZ, 0x1c71c71c ;  /* 0x1c71c71cff0c7424 */ /* 0x000fe200078e00ff */
[----:B------:R-:W-:Y:S01]  /*25f0*/  MOV R13, 0x3fbc71c7 ;  /* 0x3fbc71c7000d7802 */ /* 0x000fe20000000f00 */
[----:B------:R-:W-:Y:S01]  /*2600*/  UMOV UR8, 0x0 ;  /* 0x0000000000087882 */ /* 0x000fe20000000000 */
[----:B------:R-:W-:Y:S01]  /*2610*/  UMOV UR9, 0x40000000 ;  /* 0x4000000000097882 */ /* 0x000fe20000000000 */
[----:B------:R-:W-:Y:S01]  /*2620*/  FSETP.GEU.AND P2, PT, |R21|, 6.5827683646048100446e-37, PT ;  /* 0x036000001500780b */ /* 0x000fe20003f4e200 */
[----:B------:R-:W-:Y:S01]  /*2630*/  DADD R36, R36, R14 ;  /* 0x0000000024247229 */ /* 0x000fe2000000000e */
[----:B------:R-:W-:Y:S01]  /*2640*/  BSSY.RECONVERGENT B1, `(.L_x_40) ;  /* 0x0000010000017945 */ /* 0x000fe20003800200 */
[----:B------:R-:W-:-:S02]  /*2650*/  DADD R24, R18, R24 ;  /* 0x0000000012187229 */ /* 0x000fc40000000018 */
[----:B------:R-:W-:-:S04]  /*2660*/  DADD R22, R16, R22 ;  /* 0x0000000010167229 */ /* 0x000fc80000000016 */
[----:B------:R-:W-:Y:S01]  /*2670*/  DFMA R36, R36, UR8, R12 ;  /* 0x0000000824247c2b */ /* 0x000fe2000800000c */
[----:B------:R-:W-:-:S05]  /*2680*/  FFMA R12, RZ, 2.125, R3 ;  /* 0x40080000ff0c7823 */ /* 0x000fca0000000003 */
[----:B------:R-:W-:Y:S02]  /*2690*/  FSETP.GT.AND P0, PT, |R12|, 1.469367938527859385e-39, PT ;  /* 0x001000000c00780b */ /* 0x000fe40003f04200 */
[----:B------:R-:W-:-:S11]  /*26a0*/  DADD R18, R36, 0.25 ;  /* 0x3fd0000024127429 */ /* 0x000fd60000000000 */
[----:B------:R-:W-:Y:S05]  /*26b0*/  @P0 BRA P2, `(.L_x_41) ;  /* 0x0000000000200947 */ /* 0x000fea0001000000 */
[----:B------:R-:W-:Y:S01]  /*26c0*/  IMAD.MOV.U32 R14, RZ, RZ, R20 ;  /* 0x000000ffff0e7224 */ /* 0x000fe200078e0014 */
[----:B------:R-:W-:Y:S01]  /*26d0*/  MOV R12, 0x2720 ;  /* 0x00002720000c7802 */ /* 0x000fe20000000f00 */
[----:B------:R-:W-:Y:S02]  /*26e0*/  IMAD.MOV.U32 R15, RZ, RZ, R21 ;  /* 0x000000ffff0f7224 */ /* 0x000fe400078e0015 */
[----:B------:R-:W-:Y:S02]  /*26f0*/  IMAD.MOV.U32 R34, RZ, RZ, RZ ;  /* 0x000000ffff227224 */ /* 0x000fe400078e00ff */
[----:B------:R-:W-:-:S07]  /*2700*/  IMAD.MOV.U32 R35, RZ, RZ, 0x40080000 ;  /* 0x40080000ff237424 */ /* 0x000fce00078e00ff */
[----:B------:R-:W-:Y:S05]  /*2710*/  CALL.REL.NOINC `($__internal_0_$__cuda_sm20_div_rn_f64_full) ;  /* 0x0000000c008c7944 */ /* 0x000fea0003c00000 */
[----:B------:R-:W-:Y:S02]  /*2720*/  IMAD.MOV.U32 R2, RZ, RZ, R38 ;  /* 0x000000ffff027224 */ /* 0x000fe400078e0026 */
[----:B------:R-:W-:-:S07]  /*2730*/  IMAD.MOV.U32 R3, RZ, RZ, R39 ;  /* 0x000000ffff037224 */ /* 0x000fce00078e0027 */
.L_x_41:
[----:B------:R-:W-:Y:S05]  /*2740*/  BSYNC.RECONVERGENT B1 ;  /* 0x0000000000017941 */ /* 0x000fea0003800200 */
.L_x_40:
[----:B------:R-:W0:Y:S01]  /*2750*/  MUFU.RCP64H R13, 3 ;  /* 0x40080000000d7908 */ /* 0x000e220000001800 */
[----:B------:R-:W-:Y:S01]  /*2760*/  MOV R14, 0x0 ;  /* 0x00000000000e7802 */ /* 0x000fe20000000f00 */
[----:B------:R-:W-:Y:S01]  /*2770*/  IMAD.MOV.U32 R15, RZ, RZ, 0x40080000 ;  /* 0x40080000ff0f7424 */ /* 0x000fe200078e00ff */
[----:B------:R-:W-:Y:S01]  /*2780*/  FSETP.GEU.AND P2, PT, |R3|, 6.5827683646048100446e-37, PT ;  /* 0x036000000300780b */ /* 0x000fe20003f4e200 */
[----:B------:R-:W-:Y:S01]  /*2790*/  IMAD.MOV.U32 R12, RZ, RZ, 0x1 ;  /* 0x00000001ff0c7424 */ /* 0x000fe200078e00ff */
[----:B------:R-:W-:Y:S05]  /*27a0*/  BSSY.RECONVERGENT B1, `(.L_x_42) ;  /* 0x0000012000017945 */ /* 0x000fea0003800200 */
        /* <DEDUP_REMOVED lines=16> */
[----:B------:R-:W-:Y:S05]  /*28b0*/  CALL.REL.NOINC `($__internal_0_$__cuda_sm20_div_rn_f64_full) ;  /* 0x0000000c00247944 */ /* 0x000fea0003c00000 */
.L_x_43:
[----:B------:R-:W-:Y:S05]  /*28c0*/  BSYNC.RECONVERGENT B1 ;  /* 0x0000000000017941 */ /* 0x000fea0003800200 */
.L_x_42:
[----:B------:R-:W-:Y:S01]  /*28d0*/  DADD R12, -RZ, |R38| ;  /* 0x00000000ff0c7229 */ /* 0x000fe20000000526 */
[----:B------:R-:W-:Y:S01]  /*28e0*/  BSSY.RECONVERGENT B1, `(.L_x_44) ;  /* 0x0000003000017945 */ /* 0x000fe20003800200 */
[----:B------:R-:W-:-:S09]  /*28f0*/  MOV R14, 0x2910 ;  /* 0x00002910000e7802 */ /* 0x000fd20000000f00 */
[----:B------:R-:W-:Y:S05]  /*2900*/  CALL.REL.NOINC `($_Z6feymanPiS_S_S_PdPfS_$__internal_accurate_pow) ;  /* 0x0000001000807944 */ /* 0x000fea0003c00000 */
[----:B------:R-:W-:Y:S05]  /*2910*/  BSYNC.RECONVERGENT B1 ;  /* 0x0000000000017941 */ /* 0x000fea0003800200 */
.L_x_44:
        /* <DEDUP_REMOVED lines=16> */
[----:B------:R-:W-:Y:S01]  /*2a20*/  @!P0 MOV R34, 0x0 ;  /* 0x0000000000228802 */ /* 0x000fe20000000f00 */
[----:B------:R-:W-:-:S07]  /*2a30*/  @!P0 IMAD.MOV.U32 R35, RZ, RZ, 0x7ff00000 ;  /* 0x7ff00000ff238424 */ /* 0x000fce00078e00ff */
.L_x_46:
[----:B------:R-:W-:Y:S05]  /*2a40*/  BSYNC.RECONVERGENT B1 ;  /* 0x0000000000017941 */ /* 0x000fea0003800200 */
.L_x_45:
[----:B------:R-:W-:Y:S01]  /*2a50*/  BSSY.RECONVERGENT B1, `(.L_x_47) ;  /* 0x0000005000017945 */ /* 0x000fe20003800200 */
[----:B------:R-:W-:Y:S02]  /*2a60*/  FSEL R38, R34, RZ, P3 ;  /* 0x000000ff22267208 */ /* 0x000fe40001800000 */
[----:B------:R-:W-:Y:S02]  /*2a70*/  FSEL R39, R35, 1.875, P3 ;  /* 0x3ff0000023277808 */ /* 0x000fe40001800000 */
[----:B------:R-:W-:-:S07]  /*2a80*/  MOV R14, 0x2aa0 ;  /* 0x00002aa0000e7802 */ /* 0x000fce0000000f00 */
[----:B------:R-:W-:Y:S05]  /*2a90*/  CALL.REL.NOINC `($_Z6feymanPiS_S_S_PdPfS_$__internal_accurate_pow) ;  /* 0x00000010001c7944 */ /* 0x000fea0003c00000 */
[----:B------:R-:W-:Y:S05]  /*2aa0*/  BSYNC.RECONVERGENT B1 ;  /* 0x0000000000017941 */ /* 0x000fea0003800200 */
.L_x_47:
[C---:B------:R-:W-:Y:S01]  /*2ab0*/  DADD R12, R36.reuse, 2 ;  /* 0x40000000240c7429 */ /* 0x040fe20000000000 */
[----:B------:R-:W-:Y:S01]  /*2ac0*/  BSSY.RECONVERGENT B1, `(.L_x_48) ;  /* 0x000000f000017945 */ /* 0x000fe20003800200 */
[C---:B------:R-:W-:Y:S02]  /*2ad0*/  DSETP.NEU.AND P0, PT, R36.reuse, RZ, PT ;  /* 0x000000ff2400722a */ /* 0x040fe40003f0d000 */
[----:B------:R-:W-:Y:S02]  /*2ae0*/  DSETP.NEU.AND P3, PT, R36, 1, PT ;  /* 0x3ff000002400742a */ /* 0x000fe40003f6d000 */
[----:B------:R-:W-:Y:S02]  /*2af0*/  DADD R40, -RZ, |R24| ;  /* 0x00000000ff287229 */ /* 0x000fe40000000518 */
[----:B------:R-:W-:Y:S02]  /*2b00*/  FSEL R34, R34, RZ, P0 ;  /* 0x000000ff22227208 */ /* 0x000fe40000000000 */
[----:B------:R-:W-:-:S02]  /*2b10*/  LOP3.LUT R12, R13, 0x7ff00000, RZ, 0xc0, !PT ;  /* 0x7ff000000d0c7812 */ /* 0x000fc400078ec0ff */
[----:B------:R-:W-:Y:S02]  /*2b20*/  FSEL R35, R15, RZ, P0 ;  /* 0x000000ff0f237208 */ /* 0x000fe40000000000 */
[----:B------:R-:W-:-:S13]  /*2b30*/  ISETP.NE.AND P2, PT, R12, 0x7ff00000, PT ;  /* 0x7ff000000c00780c */ /* 0x000fda0003f45270 */
[----:B------:R-:W-:Y:S05]  /*2b40*/  @P2 BRA `(.L_x_49) ;  /* 0x0000000000182947 */ /* 0x000fea0003800000 */
[----:B------:R-:W-:-:S14]  /*2b50*/  DSETP.NAN.AND P0, PT, R36, R36, PT ;  /* 0x000000242400722a */ /* 0x000fdc0003f08000 */
[----:B------:R-:W-:Y:S01]  /*2b60*/  @P0 DADD R34, R36, 2 ;  /* 0x4000000024220429 */ /* 0x000fe20000000000 */
[----:B------:R-:W-:Y:S10]  /*2b70*/  @P0 BRA `(.L_x_49) ;  /* 0x00000000000c0947 */ /* 0x000ff40003800000 */
[----:B------:R-:W-:-:S14]  /*2b80*/  DSETP.NEU.AND P0, PT, |R36|, +INF , PT ;  /* 0x7ff000002400742a */ /* 0x000fdc0003f0d200 */
[----:B------:R-:W-:Y:S02]  /*2b90*/  @!P0 IMAD.MOV.U32 R34, RZ, RZ, 0x0 ;  /* 0x00000000ff228424 */ /* 0x000fe400078e00ff */
[----:B------:R-:W-:-:S07]  /*2ba0*/  @!P0 IMAD.MOV.U32 R35, RZ, RZ, 0x7ff00000 ;  /* 0x7ff00000ff238424 */ /* 0x000fce00078e00ff */
.L_x_49:
[----:B------:R-:W-:Y:S05]  /*2bb0*/  BSYNC.RECONVERGENT B1 ;  /* 0x0000000000017941 */ /* 0x000fea0003800200 */
.L_x_48:
[----:B------:R-:W-:Y:S01]  /*2bc0*/  FSEL R12, R34, RZ, P3 ;  /* 0x000000ff220c7208 */ /* 0x000fe20001800000 */
[----:B------:R-:W-:Y:S01]  /*2bd0*/  BSSY.RECONVERGENT B1, `(.L_x_50) ;  /* 0x0000007000017945 */ /* 0x000fe20003800200 */
[----:B------:R-:W-:Y:S02]  /*2be0*/  FSEL R13, R35, 1.875, P3 ;  /* 0x3ff00000230d7808 */ /* 0x000fe40001800000 */
[----:B------:R-:W-:-:S04]  /*2bf0*/  MOV R14, 0x2c40 ;  /* 0x00002c40000e7802 */ /* 0x000fc80000000f00 */
[----:B------:R-:W-:Y:S01]  /*2c00*/  DADD R38, R38, R12 ;  /* 0x0000000026267229 */ /* 0x000fe2000000000c */
[----:B------:R-:W-:Y:S02]  /*2c10*/  IMAD.MOV.U32 R12, RZ, RZ, R40 ;  /* 0x000000ffff0c7224 */ /* 0x000fe400078e0028 */
[----:B------:R-:W-:-:S08]  /*2c20*/  IMAD.MOV.U32 R13, RZ, RZ, R41 ;  /* 0x000000ffff0d7224 */ /* 0x000fd000078e0029 */
[----:B------:R-:W-:Y:S05]  /*2c30*/  CALL.REL.NOINC `($_Z6feymanPiS_S_S_PdPfS_$__internal_accurate_pow) ;  /* 0x0000000c00b47944 */ /* 0x000fea0003c00000 */
[----:B------:R-:W-:Y:S05]  /*2c40*/  BSYNC.RECONVERGENT B1 ;  /* 0x0000000000017941 */ /* 0x000fea0003800200 */
.L_x_50:
[C---:B------:R-:W-:Y:S01]  /*2c50*/  DADD R12, R24.reuse, 2 ;  /* 0x40000000180c7429 */ /* 0x040fe20000000000 */
[----:B------:R-:W-:Y:S01]  /*2c60*/  BSSY.RECONVERGENT B1, `(.L_x_51) ;  /* 0x000000e000017945 */ /* 0x000fe20003800200 */
[C---:B------:R-:W-:Y:S02]  /*2c70*/  DSETP.NEU.AND P0, PT, R24.reuse, RZ, PT ;  /* 0x000000ff1800722a */ /* 0x040fe40003f0d000 */
[----:B------:R-:W-:-:S04]  /*2c80*/  DSETP.NEU.AND P3, PT, R24, 1, PT ;  /* 0x3ff000001800742a */ /* 0x000fc80003f6d000 */
[----:B------:R-:W-:Y:S02]  /*2c90*/  FSEL R34, R34, RZ, P0 ;  /* 0x000000ff22227208 */ /* 0x000fe40000000000 */
[----:B------:R-:W-:Y:S02]  /*2ca0*/  LOP3.LUT R12, R13, 0x7ff00000, RZ, 0xc0, !PT ;  /* 0x7ff000000d0c7812 */ /* 0x000fe400078ec0ff */
[----:B------:R-:W-:Y:S02]  /*2cb0*/  FSEL R35, R15, RZ, P0 ;  /* 0x000000ff0f237208 */ /* 0x000fe40000000000 */
[----:B------:R-:W-:-:S13]  /*2cc0*/  ISETP.NE.AND P2, PT, R12, 0x7ff00000, PT ;  /* 0x7ff000000c00780c */ /* 0x000fda0003f45270 */
[----:B------:R-:W-:Y:S05]  /*2cd0*/  @P2 BRA `(.L_x_52) ;  /* 0x0000000000182947 */ /* 0x000fea0003800000 */
[----:B------:R-:W-:-:S14]  /*2ce0*/  DSETP.NAN.AND P0, PT, R24, R24, PT ;  /* 0x000000181800722a */ /* 0x000fdc0003f08000 */
[----:B------:R-:W-:Y:S01]  /*2cf0*/  @P0 DADD R34, R24, 2 ;  /* 0x4000000018220429 */ /* 0x000fe20000000000 */
[----:B------:R-:W-:Y:S10]  /*2d00*/  @P0 BRA `(.L_x_52) ;  /* 0x00000000000c0947 */ /* 0x000ff40003800000 */
[----:B------:R-:W-:-:S14]  /*2d10*/  DSETP.NEU.AND P0, PT, |R24|, +INF , PT ;  /* 0x7ff000001800742a */ /* 0x000fdc0003f0d200 */
[----:B------:R-:W-:Y:S01]  /*2d20*/  @!P0 IMAD.MOV.U32 R34, RZ, RZ, 0x0 ;  /* 0x00000000ff228424 */ /* 0x000fe200078e00ff */
[----:B------:R-:W-:-:S07]  /*2d30*/  @!P0 MOV R35, 0x7ff00000 ;  /* 0x7ff0000000238802 */ /* 0x000fce0000000f00 */
.L_x_52:
[----:B------:R-:W-:Y:S05]  /*2d40*/  BSYNC.RECONVERGENT B1 ;  /* 0x0000000000017941 */ /* 0x000fea0003800200 */
.L_x_51:
[----:B------:R-:W-:Y:S01]  /*2d50*/  FSEL R36, R34, RZ, P3 ;  /* 0x000000ff22247208 */ /* 0x000fe20001800000 */
[----:B------:R-:W-:Y:S01]  /*2d60*/  IMAD.MOV.U32 R12, RZ, RZ, 0x1c71c71c ;  /* 0x1c71c71cff0c7424 */ /* 0x000fe200078e00ff */
[----:B------:R-:W-:Y:S01]  /*2d70*/  FSEL R37, R35, 1.875, P3 ;  /* 0x3ff0000023257808 */ /* 0x000fe20001800000 */
[----:B------:R-:W-:Y:S01]  /*2d80*/  IMAD.MOV.U32 R13, RZ, RZ, 0x3fbc71c7 ;  /* 0x3fbc71c7ff0d7424 */ /* 0x000fe200078e00ff */
[----:B------:R-:W-:Y:S01]  /*2d90*/  DADD R18, R18, 1 ;  /* 0x3ff0000012127429 */ /* 0x000fe20000000000 */
[----:B------:R-:W-:Y:S01]  /*2da0*/  UMOV UR8, 0xd2f1a9fc ;  /* 0xd2f1a9fc00087882 */ /* 0x000fe20000000000 */
[----:B------:R-:W-:Y:S01]  /*2db0*/  DADD R14, -RZ, |R2| ;  /* 0x00000000ff0e7229 */ /* 0x000fe20000000502 */
[----:B------:R-:W-:Y:S01]  /*2dc0*/  UMOV UR9, 0x3f40624d ;  /* 0x3f40624d00097882 */ /* 0x000fe20000000000 */
[----:B------:R-:W-:Y:S01]  /*2dd0*/  DADD R38, R38, R36 ;  /* 0x0000000026267229 */ /* 0x000fe20000000024 */
[----:B------:R-:W-:Y:S07]  /*2de0*/  BSSY.RECONVERGENT B1, `(.L_x_53) ;  /* 0x000000f000017945 */ /* 0x000fee0003800200 */
[----:B------:R-:W-:Y:S01]  /*2df0*/  DFMA R38, R38, 2, R12 ;  /* 0x400000002626782b */ /* 0x000fe2000000000c */
[----:B------:R-:W-:-:S02]  /*2e00*/  IMAD.MOV.U32 R12, RZ, RZ, -0x2d0e5604 ;  /* 0xd2f1a9fcff0c7424 */ /* 0x000fc400078e00ff */
[----:B------:R-:W-:-:S05]  /*2e10*/  IMAD.MOV.U32 R13, RZ, RZ, 0x3f50624d ;  /* 0x3f50624dff0d7424 */ /* 0x000fca00078e00ff */
[----:B------:R-:W-:Y:S02]  /*2e20*/  DADD R38, R38, 0.25 ;  /* 0x3fd0000026267429 */ /* 0x000fe40000000000 */
[----:B------:R-:W-:-:S06]  /*2e30*/  DFMA R12, R18, -R12, 1 ;  /* 0x3ff00000120c742b */ /* 0x000fcc000000080c */
[----:B------:R-:W-:Y:S02]  /*2e40*/  DADD R38, R38, 1 ;  /* 0x3ff0000026267429 */ /* 0x000fe40000000000 */
[----:B------:R-:W-:-:S08]  /*2e50*/  DMUL R12, R12, R26 ;  /* 0x0000001a0c0c7228 */ /* 0x000fd00000000000 */
[----:B------:R-:W-:-:S08]  /*2e60*/  DMUL R12, R38, R12 ;  /* 0x0000000c260c7228 */ /* 0x000fd00000000000 */
[----:B------:R-:W-:-:S08]  /*2e70*/  DFMA R12, R18, R26, R12 ;  /* 0x0000001a120c722b */ /* 0x000fd0000000000c */
[----:B------:R-:W-:Y:S01]  /*2e80*/  DFMA R26, R12, -UR8, R26 ;  /* 0x800000080c1a7c2b */ /* 0x000fe2000800001a */
[----:B------:R-:W-:Y:S01]  /*2e90*/  IMAD.MOV.U32 R12, RZ, RZ, R14 ;  /* 0x000000ffff0c7224 */ /* 0x000fe200078e000e */
[----:B------:R-:W-:Y:S01]  /*2ea0*/  MOV R14, 0x2ed0 ;  /* 0x00002ed0000e7802 */ /* 0x000fe20000000f00 */
[----:B------:R-:W-:-:S08]  /*2eb0*/  IMAD.MOV.U32 R13, RZ, RZ, R15 ;  /* 0x000000ffff0d7224 */ /* 0x000fd000078e000f */
[----:B------:R-:W-:Y:S05]  /*2ec0*/  CALL.REL.NOINC `($_Z6feymanPiS_S_S_PdPfS_$__internal_accurate_pow) ;  /* 0x0000000c00107944 */ /* 0x000fea0003c00000 */
[----:B------:R-:W-:Y:S05]  /*2ed0*/  BSYNC.RECONVERGENT B1 ;  /* 0x0000000000017941 */ /* 0x000fea0003800200 */
.L_x_53:
[C---:B------:R-:W-:Y:S01]  /*2ee0*/  DADD R12, R2.reuse, 2 ;  /* 0x40000000020c7429 */ /* 0x040fe20000000000 */
[----:B------:R-:W-:Y:S01]  /*2ef0*/  BSSY.RECONVERGENT B1, `(.L_x_54) ;  /* 0x000000f000017945 */ /* 0x000fe20003800200 */
[C---:B------:R-:W-:Y:S02]  /*2f00*/  DSETP.NEU.AND P0, PT, R2.reuse, RZ, PT ;  /* 0x000000ff0200722a */ /* 0x040fe40003f0d000 */
[----:B------:R-:W-:-:S04]  /*2f10*/  DSETP.NEU.AND P3, PT, R2, 1, PT ;  /* 0x3ff000000200742a */ /* 0x000fc80003f6d000 */
[----:B------:R-:W-:Y:S02]  /*2f20*/  FSEL R34, R34, RZ, P0 ;  /* 0x000000ff22227208 */ /* 0x000fe40000000000 */
[----:B------:R-:W-:Y:S01]  /*2f30*/  LOP3.LUT R14, R13, 0x7ff00000, RZ, 0xc0, !PT ;  /* 0x7ff000000d0e7812 */ /* 0x000fe200078ec0ff */
[----:B------:R-:W-:Y:S01]  /*2f40*/  DADD R12, -RZ, |R16| ;  /* 0x00000000ff0c7229 */ /* 0x000fe20000000510 */
[----:B------:R-:W-:Y:S02]  /*2f50*/  FSEL R35, R15, RZ, P0 ;  /* 0x000000ff0f237208 */ /* 0x000fe40000000000 */
[----:B------:R-:W-:-:S13]  /*2f60*/  ISETP.NE.AND P2, PT, R14, 0x7ff00000, PT ;  /* 0x7ff000000e00780c */ /* 0x000fda0003f45270 */
[----:B------:R-:W-:Y:S05]  /*2f70*/  @P2 BRA `(.L_x_55) ;  /* 0x0000000000182947 */ /* 0x000fea0003800000 */
[----:B------:R-:W-:-:S14]  /*2f80*/  DSETP.NAN.AND P0, PT, R2, R2, PT ;  /* 0x000000020200722a */ /* 0x000fdc0003f08000 */
[----:B------:R-:W-:Y:S01]  /*2f90*/  @P0 DADD R34, R2, 2 ;  /* 0x4000000002220429 */ /* 0x000fe20000000000 */
[----:B------:R-:W-:Y:S10]  /*2fa0*/  @P0 BRA `(.L_x_55) ;  /* 0x00000000000c0947 */ /* 0x000ff40003800000 */
[----:B------:R-:W-:-:S14]  /*2fb0*/  DSETP.NEU.AND P0, PT, |R2|, +INF , PT ;  /* 0x7ff000000200742a */ /* 0x000fdc0003f0d200 */
[----:B------:R-:W-:Y:S01]  /*2fc0*/  @!P0 MOV R34, 0x0 ;  /* 0x0000000000228802 */ /* 0x000fe20000000f00 */
[----:B------:R-:W-:-:S07]  /*2fd0*/  @!P0 IMAD.MOV.U32 R35, RZ, RZ, 0x7ff00000 ;  /* 0x7ff00000ff238424 */ /* 0x000fce00078e00ff */
.L_x_55:
[----:B------:R-:W-:Y:S05]  /*2fe0*/  BSYNC.RECONVERGENT B1 ;  /* 0x0000000000017941 */ /* 0x000fea0003800200 */
.L_x_54:
[----:B------:R-:W-:Y:S01]  /*2ff0*/  BSSY.RECONVERGENT B1, `(.L_x_56) ;  /* 0x0000005000017945 */ /* 0x000fe20003800200 */
[----:B------:R-:W-:Y:S02]  /*3000*/  FSEL R2, R34, RZ, P3 ;  /* 0x000000ff22027208 */ /* 0x000fe40001800000 */
[----:B------:R-:W-:Y:S02]  /*3010*/  FSEL R3, R35, 1.875, P3 ;  /* 0x3ff0000023037808 */ /* 0x000fe40001800000 */
[----:B------:R-:W-:-:S07]  /*3020*/  MOV R14, 0x3040 ;  /* 0x00003040000e7802 */ /* 0x000fce0000000f00 */
[----:B------:R-:W-:Y:S05]  /*3030*/  CALL.REL.NOINC `($_Z6feymanPiS_S_S_PdPfS_$__internal_accurate_pow) ;  /* 0x0000000800b47944 */ /* 0x000fea0003c00000 */
[----:B------:R-:W-:Y:S05]  /*3040*/  BSYNC.RECONVERGENT B1 ;  /* 0x0000000000017941 */ /* 0x000fea0003800200 */
.L_x_56:
[C---:B------:R-:W-:Y:S01]  /*3050*/  DADD R12, R16.reuse, 2 ;  /* 0x40000000100c7429 */ /* 0x040fe20000000000 */
[----:B------:R-:W-:Y:S01]  /*3060*/  BSSY.RECONVERGENT B1, `(.L_x_57) ;  /* 0x000000d000017945 */ /* 0x000fe20003800200 */
[----:B------:R-:W-:-:S06]  /*3070*/  DSETP.NEU.AND P0, PT, R16, RZ, PT ;  /* 0x000000ff1000722a */ /* 0x000fcc0003f0d000 */
        /* <DEDUP_REMOVED lines=11> */
.L_x_58:
[----:B------:R-:W-:Y:S05]  /*3130*/  BSYNC.RECONVERGENT B1 ;  /* 0x0000000000017941 */ /* 0x000fea0003800200 */
.L_x_57:
[----:B------:R-:W-:-:S06]  /*3140*/  DSETP.NEU.AND P0, PT, R16, 1, PT ;  /* 0x3ff000001000742a */ /* 0x000fcc0003f0d000 */
[----:B------:R-:W-:Y:S02]  /*3150*/  FSEL R12, R34, RZ, P0 ;  /* 0x000000ff220c7208 */ /* 0x000fe40000000000 */
[----:B------:R-:W-:-:S06]  /*3160*/  FSEL R13, R35, 1.875, P0 ;  /* 0x3ff00000230d7808 */ /* 0x000fcc0000000000 */
[----:B------:R-:W-:-:S08]  /*3170*/  DADD R2, R2, R12 ;  /* 0x0000000002027229 */ /* 0x000fd0000000000c */
[----:B------:R-:W-:-:S08]  /*3180*/  DADD R2, R36, R2 ;  /* 0x0000000024027229 */ /* 0x000fd00000000002 */
[----:B------:R-:W-:-:S14]  /*3190*/  DSETP.GEU.AND P0, PT, R2, 1, PT ;  /* 0x3ff000000200742a */ /* 0x000fdc0003f0e000 */
[----:B------:R-:W-:Y:S05]  /*31a0*/  @!P0 BRA `(.L_x_59) ;  /* 0xffffffe400548947 */ /* 0x000fea000383ffff */
[----:B------:R-:W-:Y:S05]  /*31b0*/  BSYNC.RECONVERGENT B0 ;  /* 0x0000000000007941 */ /* 0x000fea0003800200 */
.L_x_20:
[----:B------:R-:W-:Y:S01]  /*31c0*/  DADD R28, R26, R28 ;  /* 0x000000001a1c7229 */ /* 0x000fe2000000001c */
[----:B------:R-:W-:Y:S10]  /*31d0*/  @P1 BRA `(.L_x_60) ;  /* 0xffffffe4001c1947 */ /* 0x000ff4000383ffff */
.L_x_19:
[----:B------:R-:W1:Y:S01]  /*31e0*/  I2F.F64 R34, R10 ;  /* 0x0000000a00227312 */ /* 0x000e620000201c00 */
[----:B------:R-:W-:Y:S01]  /*31f0*/  IMAD.MOV.U32 R2, RZ, RZ, 0x1 ;  /* 0x00000001ff027424 */ /* 0x000fe200078e00ff */
[----:B------:R-:W-:Y:S01]  /*3200*/  FSETP.GEU.AND P1, PT, |R29|, 6.5827683646048100446e-37, PT ;  /* 0x036000001d00780b */ /* 0x000fe20003f2e200 */
[----:B------:R-:W-:Y:S05]  /*3210*/  BSSY.RECONVERGENT B0, `(.L_x_61) ;  /* 0x0000013000007945 */ /* 0x000fea0003800200 */
[----:B-1----:R-:W1:Y:S02]  /*3220*/  MUFU.RCP64H R3, R35 ;  /* 0x0000002300037308 */ /* 0x002e640000001800 */
[----:B-1----:R-:W-:-:S08]  /*3230*/  DFMA R4, -R34, R2, 1 ;  /* 0x3ff000002204742b */ /* 0x002fd00000000102 */
[----:B------:R-:W-:-:S08]  /*3240*/  DFMA R4, R4, R4, R4 ;  /* 0x000000040404722b */ /* 0x000fd00000000004 */
[----:B------:R-:W-:-:S08]  /*3250*/  DFMA R4, R2, R4, R2 ;  /* 0x000000040204722b */ /* 0x000fd00000000002 */
[----:B------:R-:W-:-:S08]  /*3260*/  DFMA R2, -R34, R4, 1 ;  /* 0x3ff000002202742b */ /* 0x000fd00000000104 */
[----:B------:R-:W-:-:S08]  /*3270*/  DFMA R2, R4, R2, R4 ;  /* 0x000000020402722b */ /* 0x000fd00000000004 */
[----:B------:R-:W-:-:S08]  /*3280*/  DMUL R4, R2, R28 ;  /* 0x0000001c02047228 */ /* 0x000fd00000000000 */
[----:B------:R-:W-:-:S08]  /*3290*/  DFMA R6, -R34, R4, R28 ;  /* 0x000000042206722b */ /* 0x000fd0000000011c */
[----:B------:R-:W-:-:S10]  /*32a0*/  DFMA R2, R2, R6, R4 ;  /* 0x000000060202722b */ /* 0x000fd40000000004 */
[----:B------:R-:W-:-:S05]  /*32b0*/  FFMA R4, RZ, R35, R3 ;  /* 0x00000023ff047223 */ /* 0x000fca0000000003 */
[----:B------:R-:W-:-:S13]  /*32c0*/  FSETP.GT.AND P0, PT, |R4|, 1.469367938527859385e-39, PT ;  /* 0x001000000400780b */ /* 0x000fda0003f04200 */
[----:B------:R-:W-:Y:S05]  /*32d0*/  @P0 BRA P1, `(.L_x_62) ;  /* 0x0000000000180947 */ /* 0x000fea0000800000 */
[----:B0-----:R-:W-:Y:S01]  /*32e0*/  IMAD.MOV.U32 R14, RZ, RZ, R28 ;  /* 0x000000ffff0e7224 */ /* 0x001fe200078e001c */
[----:B------:R-:W-:Y:S01]  /*32f0*/  MOV R12, 0x3320 ;  /* 0x00003320000c7802 */ /* 0x000fe20000000f00 */
[----:B------:R-:W-:-:S07]  /*3300*/  IMAD.MOV.U32 R15, RZ, RZ, R29 ;  /* 0x000000ffff0f7224 */ /* 0x000fce00078e001d */
[----:B------:R-:W-:Y:S05]  /*3310*/  CALL.REL.NOINC `($__internal_0_$__cuda_sm20_div_rn_f64_full) ;  /* 0x00000000008c7944 */ /* 0x000fea0003c00000 */
[----:B------:R-:W-:Y:S01]  /*3320*/  MOV R2, R38 ;  /* 0x0000002600027202 */ /* 0x000fe20000000f00 */
[----:B------:R-:W-:-:S07]  /*3330*/  IMAD.MOV.U32 R3, RZ, RZ, R39 ;  /* 0x000000ffff037224 */ /* 0x000fce00078e0027 */
.L_x_62:
[----:B------:R-:W-:Y:S05]  /*3340*/  BSYNC.RECONVERGENT B0 ;  /* 0x0000000000007941 */ /* 0x000fea0003800200 */
.L_x_61:
[----:B------:R-:W-:Y:S01]  /*3350*/  DADD R30, -R2, R30 ;  /* 0x00000000021e7229 */ /* 0x000fe2000000011e */
[----:B------:R-:W-:Y:S01]  /*3360*/  BSSY.RECONVERGENT B0, `(.L_x_63) ;  /* 0x0000004000007945 */ /* 0x000fe20003800200 */
[----:B0-----:R-:W-:-:S06]  /*3370*/  MOV R14, 0x33a0 ;  /* 0x000033a0000e7802 */ /* 0x001fcc0000000f00 */
[----:B------:R-:W-:-:S11]  /*3380*/  DADD R12, -RZ, |R30| ;  /* 0x00000000ff0c7229 */ /* 0x000fd6000000051e */
[----:B------:R-:W-:Y:S05]  /*3390*/  CALL.REL.NOINC `($_Z6feymanPiS_S_S_PdPfS_$__internal_accurate_pow) ;  /* 0x0000000400dc7944 */ /* 0x000fea0003c00000 */
[----:B------:R-:W-:Y:S05]  /*33a0*/  BSYNC.RECONVERGENT B0 ;  /* 0x0000000000007941 */ /* 0x000fea0003800200 */
.L_x_63:
[----:B------:R-:W0:Y:S02]  /*33b0*/  LDC.64 R2, c[0x0][0x3a8] ;  /* 0x0000ea00ff027b82 */ /* 0x000e240000000a00 */
[----:B0-----:R-:W-:-:S05]  /*33c0*/  IMAD.WIDE.U32 R6, R0, 0x4, R2 ;  /* 0x0000000400067825 */ /* 0x001fca00078e0002 */
[----:B------:R-:W2:Y:S01]  /*33d0*/  LDG.E R0, desc[UR6][R6.64] ;  /* 0x0000000606007981 */ /* 0x000ea2000c1e1900 */
[C---:B------:R-:W-:Y:S01]  /*33e0*/  DADD R2, R30.reuse, 2 ;  /* 0x400000001e027429 */ /* 0x040fe20000000000 */
[----:B------:R-:W-:Y:S01]  /*33f0*/  BSSY.RECONVERGENT B0, `(.L_x_64) ;  /* 0x000000f000007945 */ /* 0x000fe20003800200 */
[C---:B------:R-:W-:Y:S01]  /*3400*/  DSETP.NEU.AND P0, PT, R30.reuse, RZ, PT ;  /* 0x000000ff1e00722a */ /* 0x040fe20003f0d000 */
[----:B------:R-:W-:Y:S01]  /*3410*/  IMAD.MOV.U32 R35, RZ, RZ, R15 ;  /* 0x000000ffff237224 */ /* 0x000fe200078e000f */
[----:B------:R-:W-:-:S06]  /*3420*/  DSETP.NEU.AND P2, PT, R30, 1, PT ;  /* 0x3ff000001e00742a */ /* 0x000fcc0003f4d000 */
[----:B------:R-:W-:-:S04]  /*3430*/  LOP3.LUT R2, R3, 0x7ff00000, RZ, 0xc0, !PT ;  /* 0x7ff0000003027812 */ /* 0x000fc800078ec0ff */
[----:B------:R-:W-:Y:S02]  /*3440*/  ISETP.NE.AND P1, PT, R2, 0x7ff00000, PT ;  /* 0x7ff000000200780c */ /* 0x000fe40003f25270 */
[----:B------:R-:W-:Y:S01]  /*3450*/  @!P0 CS2R R34, SRZ ;  /* 0x0000000000228805 */ /* 0x000fe2000001ff00 */
[----:B--2---:R0:W1:Y:S10]  /*3460*/  F2F.F64.F32 R2, R0 ;  /* 0x0000000000027310 */ /* 0x0040740000201800 */
[----:B------:R-:W-:Y:S05]  /*3470*/  @P1 BRA `(.L_x_65) ;  /* 0x0000000000181947 */ /* 0x000fea0003800000 */
[----:B------:R-:W-:-:S14]  /*3480*/  DSETP.NAN.AND P0, PT, R30, R30, PT ;  /* 0x0000001e1e00722a */ /* 0x000fdc0003f08000 */
[----:B------:R-:W-:Y:S01]  /*3490*/  @P0 DADD R34, R30, 2 ;  /* 0x400000001e220429 */ /* 0x000fe20000000000 */
[----:B------:R-:W-:Y:S10]  /*34a0*/  @P0 BRA `(.L_x_65) ;  /* 0x00000000000c0947 */ /* 0x000ff40003800000 */
[----:B------:R-:W-:-:S14]  /*34b0*/  DSETP.NEU.AND P0, PT, |R30|, +INF , PT ;  /* 0x7ff000001e00742a */ /* 0x000fdc0003f0d200 */
[----:B------:R-:W-:Y:S02]  /*34c0*/  @!P0 IMAD.MOV.U32 R34, RZ, RZ, 0x0 ;  /* 0x00000000ff228424 */ /* 0x000fe400078e00ff */
[----:B------:R-:W-:-:S07]  /*34d0*/  @!P0 IMAD.MOV.U32 R35, RZ, RZ, 0x7ff00000 ;  /* 0x7ff00000ff238424 */ /* 0x000fce00078e00ff */
.L_x_65:
[----:B------:R-:W-:Y:S05]  /*34e0*/  BSYNC.RECONVERGENT B0 ;  /* 0x0000000000007941 */ /* 0x000fea0003800200 */
.L_x_64:
[----:B------:R-:W-:Y:S02]  /*34f0*/  FSEL R4, R34, RZ, P2 ;  /* 0x000000ff22047208 */ /* 0x000fe40001000000 */
[----:B------:R-:W-:-:S06]  /*3500*/  FSEL R5, R35, 1.875, P2 ;  /* 0x3ff0000023057808 */ /* 0x000fcc0001000000 */
[----:B-1----:R-:W-:-:S10]  /*3510*/  DADD R2, R2, R4 ;  /* 0x0000000002027229 */ /* 0x002fd40000000004 */
[----:B------:R-:W1:Y:S02]  /*3520*/  F2F.F32.F64 R3, R2 ;  /* 0x0000000200037310 */ /* 0x000e640000301000 */
[----:B-1----:R-:W-:Y:S01]  /*3530*/  STG.E desc[UR6][R6.64], R3 ;  /* 0x0000000306007986 */ /* 0x002fe2000c101906 */
[----:B------:R-:W-:Y:S05]  /*3540*/  EXIT ;  /* 0x000000000000794d */ /* 0x000fea0003800000 */
        .weak           $__internal_0_$__cuda_sm20_div_rn_f64_full
        .type           $__internal_0_$__cuda_sm20_div_rn_f64_full,@function
        .size           $__internal_0_$__cuda_sm20_div_rn_f64_full,($_Z6feymanPiS_S_S_PdPfS_$__internal_accurate_pow - $__internal_0_$__cuda_sm20_div_rn_f64_full)
$__internal_0_$__cuda_sm20_div_rn_f64_full:
[C---:B------:R-:W-:Y:S01]  /*3550*/  FSETP.GEU.AND P0, PT, |R35|.reuse, 1.469367938527859385e-39, PT ;  /* 0x001000002300780b */ /* 0x040fe20003f0e200 */
[----:B------:R-:W-:Y:S01]  /*3560*/  IMAD.MOV.U32 R38, RZ, RZ, 0x1 ;  /* 0x00000001ff267424 */ /* 0x000fe200078e00ff */
[----:B------:R-:W-:Y:S01]  /*3570*/  LOP3.LUT R36, R35, 0x800fffff, RZ, 0xc0, !PT ;  /* 0x800fffff23247812 */ /* 0x000fe200078ec0ff */
[----:B------:R-:W-:Y:S01]  /*3580*/  BSSY.RECONVERGENT B2, `(.L_x_66) ;  /* 0x0000054000027945 */ /* 0x000fe20003800200 */
[C---:B------:R-:W-:Y:S02]  /*3590*/  FSETP.GEU.AND P3, PT, |R15|.reuse, 1.469367938527859385e-39, PT ;  /* 0x001000000f00780b */ /* 0x040fe40003f6e200 */
[----:B------:R-:W-:Y:S01]  /*35a0*/  LOP3.LUT R37, R36, 0x3ff00000, RZ, 0xfc, !PT ;  /* 0x3ff0000024257812 */ /* 0x000fe200078efcff */
[----:B------:R-:W-:Y:S01]  /*35b0*/  IMAD.MOV.U32 R36, RZ, RZ, R34 ;  /* 0x000000ffff247224 */ /* 0x000fe200078e0022 */
[----:B------:R-:W-:Y:S02]  /*35c0*/  LOP3.LUT R13, R15, 0x7ff00000, RZ, 0xc0, !PT ;  /* 0x7ff000000f0d7812 */ /* 0x000fe400078ec0ff */
[----:B------:R-:W-:-:S02]  /*35d0*/  LOP3.LUT R48, R35, 0x7ff00000, RZ, 0xc0, !PT ;  /* 0x7ff0000023307812 */ /* 0x000fc400078ec0ff */
[----:B------:R-:W-:Y:S01]  /*35e0*/  MOV R46, 0x1ca00000 ;  /* 0x1ca00000002e7802 */ /* 0x000fe20000000f00 */
[----:B------:R-:W-:Y:S01]  /*35f0*/  @!P0 DMUL R36, R34, 8.98846567431157953865e+307 ;  /* 0x7fe0000022248828 */ /* 0x000fe20000000000 */
[----:B------:R-:W-:Y:S01]  /*3600*/  ISETP.GE.U32.AND P2, PT, R13, R48, PT ;  /* 0x000000300d00720c */ /* 0x000fe20003f46070 */
[----:B------:R-:W-:Y:S02]  /*3610*/  IMAD.MOV.U32 R47, RZ, RZ, R13 ;  /* 0x000000ffff2f7224 */ /* 0x000fe400078e000d */
[----:B------:R-:W-:Y:S02]  /*3620*/  @!P3 LOP3.LUT R42, R35, 0x7ff00000, RZ, 0xc0, !PT ;  /* 0x7ff00000232ab812 */ /* 0x000fe400078ec0ff */
[----:B------:R-:W0:Y:S02]  /*3630*/  MUFU.RCP64H R39, R37 ;  /* 0x0000002500277308 */ /* 0x000e240000001800 */
[----:B------:R-:W-:Y:S01]  /*3640*/  @!P3 ISETP.GE.U32.AND P4, PT, R13, R42, PT ;  /* 0x0000002a0d00b20c */ /* 0x000fe20003f86070 */
[----:B------:R-:W-:Y:S01]  /*3650*/  @!P3 IMAD.MOV.U32 R42, RZ, RZ, RZ ;  /* 0x000000ffff2ab224 */ /* 0x000fe200078e00ff */
[----:B------:R-:W-:-:S02]  /*3660*/  @!P0 LOP3.LUT R48, R37, 0x7ff00000, RZ, 0xc0, !PT ;  /* 0x7ff0000025308812 */ /* 0x000fc400078ec0ff */
[----:B------:R-:W-:-:S03]  /*3670*/  @!P3 SEL R43, R46, 0x63400000, !P4 ;  /* 0x634000002e2bb807 */ /* 0x000fc60006000000 */
[----:B------:R-:W-:Y:S01]  /*3680*/  VIADD R49, R48, 0xffffffff ;  /* 0xffffffff30317836 */ /* 0x000fe20000000000 */
[----:B------:R-:W-:-:S04]  /*3690*/  @!P3 LOP3.LUT R43, R43, 0x80000000, R15, 0xf8, !PT ;  /* 0x800000002b2bb812 */ /* 0x000fc800078ef80f */
[----:B------:R-:W-:Y:S01]  /*36a0*/  @!P3 LOP3.LUT R43, R43, 0x100000, RZ, 0xfc, !PT ;  /* 0x001000002b2bb812 */ /* 0x000fe200078efcff */
[----:B0-----:R-:W-:-:S08]  /*36b0*/  DFMA R40, R38, -R36, 1 ;  /* 0x3ff000002628742b */ /* 0x001fd00000000824 */
[----:B------:R-:W-:-:S08]  /*36c0*/  DFMA R40, R40, R40, R40 ;  /* 0x000000282828722b */ /* 0x000fd00000000028 */
[----:B------:R-:W-:Y:S01]  /*36d0*/  DFMA R40, R38, R40, R38 ;  /* 0x000000282628722b */ /* 0x000fe20000000026 */
[----:B------:R-:W-:Y:S01]  /*36e0*/  SEL R39, R46, 0x63400000, !P2 ;  /* 0x634000002e277807 */ /* 0x000fe20005000000 */
[----:B------:R-:W-:-:S03]  /*36f0*/  IMAD.MOV.U32 R38, RZ, RZ, R14 ;  /* 0x000000ffff267224 */ /* 0x000fc600078e000e */
[----:B------:R-:W-:-:S03]  /*3700*/  LOP3.LUT R39, R39, 0x800fffff, R15, 0xf8, !PT ;  /* 0x800fffff27277812 */ /* 0x000fc600078ef80f */
[----:B------:R-:W-:-:S03]  /*3710*/  DFMA R44, R40, -R36, 1 ;  /* 0x3ff00000282c742b */ /* 0x000fc60000000824 */
[----:B------:R-:W-:-:S05]  /*3720*/  @!P3 DFMA R38, R38, 2, -R42 ;  /* 0x400000002626b82b */ /* 0x000fca000000082a */
[----:B------:R-:W-:-:S05]  /*3730*/  DFMA R44, R40, R44, R40 ;  /* 0x0000002c282c722b */ /* 0x000fca0000000028 */
[----:B------:R-:W-:-:S03]  /*3740*/  @!P3 LOP3.LUT R47, R39, 0x7ff00000, RZ, 0xc0, !PT ;  /* 0x7ff00000272fb812 */ /* 0x000fc600078ec0ff */
[----:B------:R-:W-:Y:S02]  /*3750*/  DMUL R40, R44, R38 ;  /* 0x000000262c287228 */ /* 0x000fe40000000000 */
[----:B------:R-:W-:-:S05]  /*3760*/  VIADD R42, R47, 0xffffffff ;  /* 0xffffffff2f2a7836 */ /* 0x000fca0000000000 */
[----:B------:R-:W-:Y:S01]  /*3770*/  ISETP.GT.U32.AND P0, PT, R42, 0x7feffffe, PT ;  /* 0x7feffffe2a00780c */ /* 0x000fe20003f04070 */
[----:B------:R-:W-:-:S03]  /*3780*/  DFMA R42, R40, -R36, R38 ;  /* 0x80000024282a722b */ /* 0x000fc60000000026 */
[----:B------:R-:W-:-:S05]  /*3790*/  ISETP.GT.U32.OR P0, PT, R49, 0x7feffffe, P0 ;  /* 0x7feffffe3100780c */ /* 0x000fca0000704470 */
[----:B------:R-:W-:-:S08]  /*37a0*/  DFMA R42, R44, R42, R40 ;  /* 0x0000002a2c2a722b */ /* 0x000fd00000000028 */
[----:B------:R-:W-:Y:S05]  /*37b0*/  @P0 BRA `(.L_x_67) ;  /* 0x00000000006c0947 */ /* 0x000fea0003800000 */
[----:B------:R-:W-:-:S04]  /*37c0*/  LOP3.LUT R40, R35, 0x7ff00000, RZ, 0xc0, !PT ;  /* 0x7ff0000023287812 */ /* 0x000fc800078ec0ff */
[CC--:B------:R-:W-:Y:S02]  /*37d0*/  VIADDMNMX R14, R13.reuse, -R40.reuse, 0xb9600000, !PT ;  /* 0xb96000000d0e7446 */ /* 0x0c0fe40007800928 */
[----:B------:R-:W-:Y:S02]  /*37e0*/  ISETP.GE.U32.AND P0, PT, R13, R40, PT ;  /* 0x000000280d00720c */ /* 0x000fe40003f06070 */
[----:B------:R-:W-:Y:S01]  /*37f0*/  VIMNMX R13, PT, PT, R14, 0x46a00000, PT ;  /* 0x46a000000e0d7848 */ /* 0x000fe20003fe0100 */
[----:B------:R-:W-:Y:S01]  /*3800*/  IMAD.MOV.U32 R14, RZ, RZ, RZ ;  /* 0x000000ffff0e7224 */ /* 0x000fe200078e00ff */
[----:B------:R-:W-:-:S05]  /*3810*/  SEL R46, R46, 0x63400000, !P0 ;  /* 0x634000002e2e7807 */ /* 0x000fca0004000000 */
[----:B------:R-:W-:-:S05]  /*3820*/  IMAD.IADD R13, R13, 0x1, -R46 ;  /* 0x000000010d0d7824 */ /* 0x000fca00078e0a2e */
[----:B------:R-:W-:-:S06]  /*3830*/  IADD3 R15, PT, PT, R13, 0x7fe00000, RZ ;  /* 0x7fe000000d0f7810 */ /* 0x000fcc0007ffe0ff */
[----:B------:R-:W-:-:S10]  /*3840*/  DMUL R40, R42, R14 ;  /* 0x0000000e2a287228 */ /* 0x000fd40000000000 */
[----:B------:R-:W-:-:S13]  /*3850*/  FSETP.GTU.AND P0, PT, |R41|, 1.469367938527859385e-39, PT ;  /* 0x001000002900780b */ /* 0x000fda0003f0c200 */
[----:B------:R-:W-:Y:S05]  /*3860*/  @P0 BRA `(.L_x_68) ;  /* 0x0000000000940947 */ /* 0x000fea0003800000 */
[----:B------:R-:W-:-:S06]  /*3870*/  DFMA R36, R42, -R36, R38 ;  /* 0x800000242a24722b */ /* 0x000fcc0000000026 */
[----:B------:R-:W-:-:S04]  /*3880*/  IMAD.MOV.U32 R36, RZ, RZ, RZ ;  /* 0x000000ffff247224 */ /* 0x000fc800078e00ff */
[C---:B------:R-:W-:Y:S02]  /*3890*/  FSETP.NEU.AND P0, PT, R37.reuse, RZ, PT ;  /* 0x000000ff2500720b */ /* 0x040fe40003f0d000 */
[----:B------:R-:W-:-:S04]  /*38a0*/  LOP3.LUT R35, R37, 0x80000000, R35, 0x48, !PT ;  /* 0x8000000025237812 */ /* 0x000fc800078e4823 */
[----:B------:R-:W-:-:S07]  /*38b0*/  LOP3.LUT R37, R35, R15, RZ, 0xfc, !PT ;  /* 0x0000000f23257212 */ /* 0x000fce00078efcff */
[----:B------:R-:W-:Y:S05]  /*38c0*/  @!P0 BRA `(.L_x_68) ;  /* 0x00000000007c8947 */ /* 0x000fea0003800000 */
[----:B------:R-:W-:Y:S01]  /*38d0*/  IMAD.MOV R15, RZ, RZ, -R13 ;  /* 0x000000ffff0f7224 */ /* 0x000fe200078e0a0d */
[----:B------:R-:W-:Y:S01]  /*38e0*/  DMUL.RP R36, R42, R36 ;  /* 0x000000242a247228 */ /* 0x000fe20000008000 */
[----:B------:R-:W-:Y:S01]  /*38f0*/  IMAD.MOV.U32 R14, RZ, RZ, RZ ;  /* 0x000000ffff0e7224 */ /* 0x000fe200078e00ff */
[----:B------:R-:W-:-:S05]  /*3900*/  IADD3 R13, PT, PT, -R13, -0x43300000, RZ ;  /* 0xbcd000000d0d7810 */ /* 0x000fca0007ffe1ff */
[----:B------:R-:W-:-:S03]  /*3910*/  DFMA R14, R40, -R14, R42 ;  /* 0x8000000e280e722b */ /* 0x000fc6000000002a */
[----:B------:R-:W-:-:S07]  /*3920*/  LOP3.LUT R35, R37, R35, RZ, 0x3c, !PT ;  /* 0x0000002325237212 */ /* 0x000fce00078e3cff */
[----:B------:R-:W-:-:S04]  /*3930*/  FSETP.NEU.AND P0, PT, |R15|, R13, PT ;  /* 0x0000000d0f00720b */ /* 0x000fc80003f0d200 */
[----:B------:R-:W-:Y:S02]  /*3940*/  FSEL R40, R36, R40, !P0 ;  /* 0x0000002824287208 */ /* 0x000fe40004000000 */
[----:B------:R-:W-:Y:S01]  /*3950*/  FSEL R41, R35, R41, !P0 ;  /* 0x0000002923297208 */ /* 0x000fe20004000000 */
[----:B------:R-:W-:Y:S06]  /*3960*/  BRA `(.L_x_68) ;  /* 0x0000000000547947 */ /* 0x000fec0003800000 */
.L_x_67:
[----:B------:R-:W-:-:S14]  /*3970*/  DSETP.NAN.AND P0, PT, R14, R14, PT ;  /* 0x0000000e0e00722a */ /* 0x000fdc0003f08000 */
[----:B------:R-:W-:Y:S05]  /*3980*/  @P0 BRA `(.L_x_69) ;  /* 0x0000000000440947 */ /* 0x000fea0003800000 */
[----:B------:R-:W-:-:S14]  /*3990*/  DSETP.NAN.AND P0, PT, R34, R34, PT ;  /* 0x000000222200722a */ /* 0x000fdc0003f08000 */
[----:B------:R-:W-:Y:S05]  /*39a0*/  @P0 BRA `(.L_x_70) ;  /* 0x0000000000300947 */ /* 0x000fea0003800000 */
[----:B------:R-:W-:Y:S01]  /*39b0*/  ISETP.NE.AND P0, PT, R47, R48, PT ;  /* 0x000000302f00720c */ /* 0x000fe20003f05270 */
[----:B------:R-:W-:Y:S02]  /*39c0*/  IMAD.MOV.U32 R40, RZ, RZ, 0x0 ;  /* 0x00000000ff287424 */ /* 0x000fe400078e00ff */
[----:B------:R-:W-:-:S10]  /*39d0*/  IMAD.MOV.U32 R41, RZ, RZ, -0x80000 ;  /* 0xfff80000ff297424 */ /* 0x000fd400078e00ff */
[----:B------:R-:W-:Y:S05]  /*39e0*/  @!P0 BRA `(.L_x_68) ;  /* 0x0000000000348947 */ /* 0x000fea0003800000 */
[----:B------:R-:W-:Y:S02]  /*39f0*/  ISETP.NE.AND P0, PT, R47, 0x7ff00000, PT ;  /* 0x7ff000002f00780c */ /* 0x000fe40003f05270 */
[----:B------:R-:W-:Y:S02]  /*3a00*/  LOP3.LUT R41, R15, 0x80000000, R35, 0x48, !PT ;  /* 0x800000000f297812 */ /* 0x000fe400078e4823 */
[----:B------:R-:W-:-:S13]  /*3a10*/  ISETP.EQ.OR P0, PT, R48, RZ, !P0 ;  /* 0x000000ff3000720c */ /* 0x000fda0004702670 */
[----:B------:R-:W-:Y:S02]  /*3a20*/  @P0 LOP3.LUT R13, R41, 0x7ff00000, RZ, 0xfc, !PT ;  /* 0x7ff00000290d0812 */ /* 0x000fe400078efcff */
[----:B------:R-:W-:Y:S01]  /*3a30*/  @!P0 MOV R40, RZ ;  /* 0x000000ff00288202 */ /* 0x000fe20000000f00 */
[----:B------:R-:W-:Y:S02]  /*3a40*/  @P0 IMAD.MOV.U32 R40, RZ, RZ, RZ ;  /* 0x000000ffff280224 */ /* 0x000fe400078e00ff */
[----:B------:R-:W-:Y:S01]  /*3a50*/  @P0 IMAD.MOV.U32 R41, RZ, RZ, R13 ;  /* 0x000000ffff290224 */ /* 0x000fe200078e000d */
[----:B------:R-:W-:Y:S06]  /*3a60*/  BRA `(.L_x_68) ;  /* 0x0000000000147947 */ /* 0x000fec0003800000 */
.L_x_70:
[----:B------:R-:W-:Y:S01]  /*3a70*/  LOP3.LUT R41, R35, 0x80000, RZ, 0xfc, !PT ;  /* 0x0008000023297812 */ /* 0x000fe200078efcff */
[----:B------:R-:W-:Y:S01]  /*3a80*/  IMAD.MOV.U32 R40, RZ, RZ, R34 ;  /* 0x000000ffff287224 */ /* 0x000fe200078e0022 */
[----:B------:R-:W-:Y:S06]  /*3a90*/  BRA `(.L_x_68) ;  /* 0x0000000000087947 */ /* 0x000fec0003800000 */
.L_x_69:
[----:B------:R-:W-:Y:S01]  /*3aa0*/  LOP3.LUT R41, R15, 0x80000, RZ, 0xfc, !PT ;  /* 0x000800000f297812 */ /* 0x000fe200078efcff */
[----:B------:R-:W-:-:S07]  /*3ab0*/  IMAD.MOV.U32 R40, RZ, RZ, R14 ;  /* 0x000000ffff287224 */ /* 0x000fce00078e000e */
.L_x_68:
[----:B------:R-:W-:Y:S05]  /*3ac0*/  BSYNC.RECONVERGENT B2 ;  /* 0x0000000000027941 */ /* 0x000fea0003800200 */
.L_x_66:
[----:B------:R-:W-:Y:S02]  /*3ad0*/  HFMA2 R13, -RZ, RZ, 0, 0 ;  /* 0x00000000ff0d7431 */ /* 0x000fe400000001ff */
[----:B------:R-:W-:Y:S02]  /*3ae0*/  IMAD.MOV.U32 R38, RZ, RZ, R40 ;  /* 0x000000ffff267224 */ /* 0x000fe400078e0028 */
[----:B------:R-:W-:Y:S01]  /*3af0*/  IMAD.MOV.U32 R39, RZ, RZ, R41 ;  /* 0x000000ffff277224 */ /* 0x000fe200078e0029 */
[----:B------:R-:W-:Y:S06]  /*3b00*/  RET.REL.NODEC R12 `(_Z6feymanPiS_S_S_PdPfS_) ;  /* 0xffffffc40c3c7950 */ /* 0x000fec0003c3ffff */
        .type           $_Z6feymanPiS_S_S_PdPfS_$__internal_accurate_pow,@function
        .size           $_Z6feymanPiS_S_S_PdPfS_$__internal_accurate_pow,(.L_x_74 - $_Z6feymanPiS_S_S_PdPfS_$__internal_accurate_pow)
$_Z6feymanPiS_S_S_PdPfS_$__internal_accurate_pow:
[----:B------:R-:W-:Y:S01]  /*3b10*/  ISETP.GT.U32.AND P0, PT, R13, 0xfffff, PT ;  /* 0x000fffff0d00780c */ /* 0x000fe20003f04070 */
[----:B------:R-:W-:Y:S01]  /*3b20*/  IMAD.MOV.U32 R15, RZ, RZ, R13 ;  /* 0x000000ffff0f7224 */ /* 0x000fe200078e000d */
[----:B------:R-:W-:Y:S01]  /*3b30*/  UMOV UR8, 0x7d2cafe2 ;  /* 0x7d2cafe200087882 */ /* 0x000fe20000000000 */
[----:B------:R-:W-:Y:S01]  /*3b40*/  IMAD.MOV.U32 R40, RZ, RZ, RZ ;  /* 0x000000ffff287224 */ /* 0x000fe200078e00ff */
[----:B------:R-:W-:Y:S01]  /*3b50*/  UMOV UR9, 0x3eb0f5ff ;  /* 0x3eb0f5ff00097882 */ /* 0x000fe20000000000 */
[----:B------:R-:W-:Y:S01]  /*3b60*/  UMOV UR10, 0x3b39803f ;  /* 0x3b39803f000a7882 */ /* 0x000fe20000000000 */
[----:B------:R-:W-:-:S07]  /*3b70*/  UMOV UR11, 0x3c7abc9e ;  /* 0x3c7abc9e000b7882 */ /* 0x000fce0000000000 */
[----:B------:R-:W-:Y:S01]  /*3b80*/  @!P0 DMUL R34, R12, 1.80143985094819840000e+16 ;  /* 0x435000000c228828 */ /* 0x000fe20000000000 */
[----:B------:R-:W-:-:S09]  /*3b90*/  SHF.R.U32.HI R13, RZ, 0x14, R13 ;  /* 0x00000014ff0d7819 */ /* 0x000fd2000001160d */
[----:B------:R-:W-:Y:S01]  /*3ba0*/  @!P0 IMAD.MOV.U32 R15, RZ, RZ, R35 ;  /* 0x000000ffff0f8224 */ /* 0x000fe200078e0023 */
[----:B------:R-:W-:Y:S01]  /*3bb0*/  @!P0 LEA.HI R13, R35, 0xffffffca, RZ, 0xc ;  /* 0xffffffca230d8811 */ /* 0x000fe200078f60ff */
[----:B------:R-:W-:-:S03]  /*3bc0*/  @!P0 IMAD.MOV.U32 R12, RZ, RZ, R34 ;  /* 0x000000ffff0c8224 */ /* 0x000fc600078e0022 */
[----:B------:R-:W-:Y:S01]  /*3bd0*/  LOP3.LUT R15, R15, 0x800fffff, RZ, 0xc0, !PT ;  /* 0x800fffff0f0f7812 */ /* 0x000fe200078ec0ff */
[----:B------:R-:W-:-:S03]  /*3be0*/  IMAD.MOV.U32 R46, RZ, RZ, R12 ;  /* 0x000000ffff2e7224 */ /* 0x000fc600078e000c */
[----:B------:R-:W-:-:S04]  /*3bf0*/  LOP3.LUT R15, R15, 0x3ff00000, RZ, 0xfc, !PT ;  /* 0x3ff000000f0f7812 */ /* 0x000fc800078efcff */
[----:B------:R-:W-:Y:S01]  /*3c00*/  ISETP.GE.U32.AND P2, PT, R15, 0x3ff6a09f, PT ;  /* 0x3ff6a09f0f00780c */ /* 0x000fe20003f46070 */
[----:B------:R-:W-:-:S12]  /*3c10*/  IMAD.MOV.U32 R47, RZ, RZ, R15 ;  /* 0x000000ffff2f7224 */ /* 0x000fd800078e000f */
[----:B------:R-:W-:-:S05]  /*3c20*/  @P2 VIADD R12, R47, 0xfff00000 ;  /* 0xfff000002f0c2836 */ /* 0x000fca0000000000 */
[----:B------:R-:W-:Y:S01]  /*3c30*/  @P2 MOV R47, R12 ;  /* 0x0000000c002f2202 */ /* 0x000fe20000000f00 */
[C---:B------:R-:W-:Y:S01]  /*3c40*/  VIADD R12, R13.reuse, 0xfffffc01 ;  /* 0xfffffc010d0c7836 */ /* 0x040fe20000000000 */
[----:B------:R-:W-:Y:S01]  /*3c50*/  @P2 IADD3 R12, PT, PT, R13, -0x3fe, RZ ;  /* 0xfffffc020d0c2810 */ /* 0x000fe20007ffe0ff */
[----:B------:R-:W-:-:S03]  /*3c60*/  IMAD.MOV.U32 R13, RZ, RZ, 0x43300000 ;  /* 0x43300000ff0d7424 */ /* 0x000fc600078e00ff */
[C---:B------:R-:W-:Y:S01]  /*3c70*/  DADD R44, R46.reuse, 1 ;  /* 0x3ff000002e2c7429 */ /* 0x040fe20000000000 */
[----:B------:R-:W-:Y:S01]  /*3c80*/  LOP3.LUT R12, R12, 0x80000000, RZ, 0x3c, !PT ;  /* 0x800000000c0c7812 */ /* 0x000fe200078e3cff */
[----:B------:R-:W-:-:S04]  /*3c90*/  DADD R46, R46, -1 ;  /* 0xbff000002e2e7429 */ /* 0x000fc80000000000 */
[----:B------:R-:W0:Y:S02]  /*3ca0*/  MUFU.RCP64H R41, R45 ;  /* 0x0000002d00297308 */ /* 0x000e240000001800 */
[----:B0-----:R-:W-:-:S08]  /*3cb0*/  DFMA R42, -R44, R40, 1 ;  /* 0x3ff000002c2a742b */ /* 0x001fd00000000128 */
[----:B------:R-:W-:-:S08]  /*3cc0*/  DFMA R42, R42, R42, R42 ;  /* 0x0000002a2a2a722b */ /* 0x000fd0000000002a */
[----:B------:R-:W-:Y:S01]  /*3cd0*/  DFMA R42, R40, R42, R40 ;  /* 0x0000002a282a722b */ /* 0x000fe20000000028 */
[----:B------:R-:W-:Y:S02]  /*3ce0*/  IMAD.MOV.U32 R40, RZ, RZ, 0x41ad3b5a ;  /* 0x41ad3b5aff287424 */ /* 0x000fe400078e00ff */
[----:B------:R-:W-:-:S05]  /*3cf0*/  IMAD.MOV.U32 R41, RZ, RZ, 0x3ed0f5d2 ;  /* 0x3ed0f5d2ff297424 */ /* 0x000fca00078e00ff */
[----:B------:R-:W-:-:S08]  /*3d00*/  DMUL R50, R46, R42 ;  /* 0x0000002a2e327228 */ /* 0x000fd00000000000 */
[----:B------:R-:W-:-:S08]  /*3d10*/  DFMA R50, R46, R42, R50 ;  /* 0x0000002a2e32722b */ /* 0x000fd00000000032 */
[----:B------:R-:W-:-:S08]  /*3d20*/  DMUL R52, R50, R50 ;  /* 0x0000003232347228 */ /* 0x000fd00000000000 */
[----:B------:R-:W-:Y:S01]  /*3d30*/  DFMA R40, R52, UR8, R40 ;  /* 0x0000000834287c2b */ /* 0x000fe20008000028 */
[----:B------:R-:W-:Y:S01]  /*3d40*/  UMOV UR8, 0x75488a3f ;  /* 0x75488a3f00087882 */ /* 0x000fe20000000000 */
[----:B------:R-:W-:-:S06]  /*3d50*/  UMOV UR9, 0x3ef3b20a ;  /* 0x3ef3b20a00097882 */ /* 0x000fcc0000000000 */
[----:B------:R-:W-:Y:S01]  /*3d60*/  DFMA R44, R52, R40, UR8 ;  /* 0x00000008342c7e2b */ /* 0x000fe20008000028 */
[----:B------:R-:W-:Y:S01]  /*3d70*/  UMOV UR8, 0xe4faecd5 ;  /* 0xe4faecd500087882 */ /* 0x000fe20000000000 */
[----:B------:R-:W-:Y:S01]  /*3d80*/  UMOV UR9, 0x3f1745cd ;  /* 0x3f1745cd00097882 */ /* 0x000fe20000000000 */
[----:B------:R-:W-:-:S05]  /*3d90*/  DADD R40, R46, -R50 ;  /* 0x000000002e287229 */ /* 0x000fca0000000832 */
[----:B------:R-:W-:Y:S01]  /*3da0*/  DFMA R44, R52, R44, UR8 ;  /* 0x00000008342c7e2b */ /* 0x000fe2000800002c */
[----:B------:R-:W-:Y:S01]  /*3db0*/  UMOV UR8, 0x258a578b ;  /* 0x258a578b00087882 */ /* 0x000fe20000000000 */
[----:B------:R-:W-:Y:S01]  /*3dc0*/  UMOV UR9, 0x3f3c71c7 ;  /* 0x3f3c71c700097882 */ /* 0x000fe20000000000 */
[----:B------:R-:W-:-:S05]  /*3dd0*/  DADD R40, R40, R40 ;  /* 0x0000000028287229 */ /* 0x000fca0000000028 */
[----:B------:R-:W-:Y:S01]  /*3de0*/  DFMA R44, R52, R44, UR8 ;  /* 0x00000008342c7e2b */ /* 0x000fe2000800002c */
[----:B------:R-:W-:Y:S01]  /*3df0*/  UMOV UR8, 0x9242b910 ;  /* 0x9242b91000087882 */ /* 0x000fe20000000000 */
[----:B------:R-:W-:Y:S01]  /*3e00*/  UMOV UR9, 0x3f624924 ;  /* 0x3f62492400097882 */ /* 0x000fe20000000000 */
[----:B------:R-:W-:-:S05]  /*3e10*/  DFMA R40, R46, -R50, R40 ;  /* 0x800000322e28722b */ /* 0x000fca0000000028 */
[----:B------:R-:W-:Y:S01]  /*3e20*/  DFMA R44, R52, R44, UR8 ;  /* 0x00000008342c7e2b */ /* 0x000fe2000800002c */
[----:B------:R-:W-:Y:S01]  /*3e30*/  UMOV UR8, 0x99999dfb ;  /* 0x99999dfb00087882 */ /* 0x000fe20000000000 */
[----:B------:R-:W-:Y:S01]  /*3e40*/  UMOV UR9, 0x3f899999 ;  /* 0x3f89999900097882 */ /* 0x000fe20000000000 */
[----:B------:R-:W-:-:S05]  /*3e50*/  DMUL R40, R42, R40 ;  /* 0x000000282a287228 */ /* 0x000fca0000000000 */
[----:B------:R-:W-:Y:S01]  /*3e60*/  DFMA R44, R52, R44, UR8 ;  /* 0x00000008342c7e2b */ /* 0x000fe2000800002c */
[----:B------:R-:W-:Y:S01]  /*3e70*/  UMOV UR8, 0x55555555 ;  /* 0x5555555500087882 */ /* 0x000fe20000000000 */
[----:B------:R-:W-:-:S03]  /*3e80*/  UMOV UR9, 0x3fb55555 ;  /* 0x3fb5555500097882 */ /* 0x000fc60000000000 */
[----:B------:R-:W-:Y:S02]  /*3e90*/  VIADD R43, R41, 0x100000 ;  /* 0x00100000292b7836 */ /* 0x000fe40000000000 */
[----:B------:R-:W-:Y:S01]  /*3ea0*/  IMAD.MOV.U32 R42, RZ, RZ, R40 ;  /* 0x000000ffff2a7224 */ /* 0x000fe200078e0028 */
[----:B------:R-:W-:-:S08]  /*3eb0*/  DFMA R48, R52, R44, UR8 ;  /* 0x0000000834307e2b */ /* 0x000fd0000800002c */
[----:B------:R-:W-:Y:S01]  /*3ec0*/  DADD R46, -R48, UR8 ;  /* 0x00000008302e7e29 */ /* 0x000fe20008000100 */
[----:B------:R-:W-:Y:S01]  /*3ed0*/  UMOV UR8, 0xb9e7b0 ;  /* 0x00b9e7b000087882 */ /* 0x000fe20000000000 */
[----:B------:R-:W-:-:S06]  /*3ee0*/  UMOV UR9, 0x3c46a4cb ;  /* 0x3c46a4cb00097882 */ /* 0x000fcc0000000000 */
[----:B------:R-:W-:Y:S02]  /*3ef0*/  DFMA R46, R52, R44, R46 ;  /* 0x0000002c342e722b */ /* 0x000fe4000000002e */
[----:B------:R-:W-:-:S08]  /*3f00*/  DMUL R44, R50, R50 ;  /* 0x00000032322c7228 */ /* 0x000fd00000000000 */
[C---:B------:R-:W-:Y:S02]  /*3f10*/  DFMA R52, R50.reuse, R50, -R44 ;  /* 0x000000323234722b */ /* 0x040fe4000000082c */
[----:B------:R-:W-:-:S06]  /*3f20*/  DMUL R34, R50, R44 ;  /* 0x0000002c32227228 */ /* 0x000fcc0000000000 */
[----:B------:R-:W-:Y:S02]  /*3f30*/  DFMA R42, R50, R42, R52 ;  /* 0x0000002a322a722b */ /* 0x000fe40000000034 */
[----:B------:R-:W-:Y:S01]  /*3f40*/  DADD R52, R46, -UR8 ;  /* 0x800000082e347e29 */ /* 0x000fe20008000000 */
[----:B------:R-:W-:Y:S01]  /*3f50*/  UMOV UR8, 0x80000000 ;  /* 0x8000000000087882 */ /* 0x000fe20000000000 */
[----:B------:R-:W-:Y:S01]  /*3f60*/  DFMA R46, R50, R44, -R34 ;  /* 0x0000002c322e722b */ /* 0x000fe20000000822 */
[----:B------:R-:W-:-:S07]  /*3f70*/  UMOV UR9, 0x43300000 ;  /* 0x4330000000097882 */ /* 0x000fce0000000000 */
[----:B------:R-:W-:Y:S02]  /*3f80*/  DFMA R46, R40, R44, R46 ;  /* 0x0000002c282e722b */ /* 0x000fe4000000002e */
[----:B------:R-:W-:-:S06]  /*3f90*/  DADD R44, R48, R52 ;  /* 0x00000000302c7229 */ /* 0x000fcc0000000034 */
[----:B------:R-:W-:Y:S02]  /*3fa0*/  DFMA R42, R50, R42, R46 ;  /* 0x0000002a322a722b */ /* 0x000fe4000000002e */
[----:B------:R-:W-:-:S08]  /*3fb0*/  DADD R48, R48, -R44 ;  /* 0x0000000030307229 */ /* 0x000fd0000000082c */
[----:B------:R-:W-:Y:S02]  /*3fc0*/  DADD R52, R52, R48 ;  /* 0x0000000034347229 */ /* 0x000fe40000000030 */
[----:B------:R-:W-:-:S08]  /*3fd0*/  DMUL R48, R44, R34 ;  /* 0x000000222c307228 */ /* 0x000fd00000000000 */
[----:B------:R-:W-:-:S08]  /*3fe0*/  DFMA R46, R44, R34, -R48 ;  /* 0x000000222c2e722b */ /* 0x000fd00000000830 */
[----:B------:R-:W-:-:S08]  /*3ff0*/  DFMA R42, R44, R42, R46 ;  /* 0x0000002a2c2a722b */ /* 0x000fd0000000002e */
[----:B------:R-:W-:-:S08]  /*4000*/  DFMA R52, R52, R34, R42 ;  /* 0x000000223434722b */ /* 0x000fd0000000002a */
[----:B------:R-:W-:-:S08]  /*4010*/  DADD R42, R48, R52 ;  /* 0x00000000302a7229 */ /* 0x000fd00000000034 */
[--C-:B------:R-:W-:Y:S02]  /*4020*/  DADD R34, R50, R42.reuse ;  /* 0x0000000032227229 */ /* 0x100fe4000000002a */
[----:B------:R-:W-:-:S06]  /*4030*/  DADD R48, R48, -R42 ;  /* 0x0000000030307229 */ /* 0x000fcc000000082a */
[----:B------:R-:W-:Y:S02]  /*4040*/  DADD R50, R50, -R34 ;  /* 0x0000000032327229 */ /* 0x000fe40000000822 */
[----:B------:R-:W-:-:S06]  /*4050*/  DADD R48, R52, R48 ;  /* 0x0000000034307229 */ /* 0x000fcc0000000030 */
[----:B------:R-:W-:Y:S02]  /*4060*/  DADD R50, R42, R50 ;  /* 0x000000002a327229 */ /* 0x000fe40000000032 */
[----:B------:R-:W-:Y:S01]  /*4070*/  DADD R42, R12, -UR8 ;  /* 0x800000080c2a7e29 */ /* 0x000fe20008000000 */
[----:B------:R-:W-:Y:S01]  /*4080*/  UMOV UR8, 0xfefa39ef ;  /* 0xfefa39ef00087882 */ /* 0x000fe20000000000 */
[----:B------:R-:W-:-:S04]  /*4090*/  UMOV UR9, 0x3fe62e42 ;  /* 0x3fe62e4200097882 */ /* 0x000fc80000000000 */
[----:B------:R-:W-:-:S08]  /*40a0*/  DADD R48, R48, R50 ;  /* 0x0000000030307229 */ /* 0x000fd00000000032 */
[----:B------:R-:W-:-:S08]  /*40b0*/  DADD R40, R40, R48 ;  /* 0x0000000028287229 */ /* 0x000fd00000000030 */
[----:B------:R-:W-:-:S08]  /*40c0*/  DADD R44, R34, R40 ;  /* 0x00000000222c7229 */ /* 0x000fd00000000028 */
[--C-:B------:R-:W-:Y:S02]  /*40d0*/  DFMA R12, R42, UR8, R44.reuse ;  /* 0x000000082a0c7c2b */ /* 0x100fe4000800002c */
[----:B------:R-:W-:-:S06]  /*40e0*/  DADD R46, R34, -R44 ;  /* 0x00000000222e7229 */ /* 0x000fcc000000082c */
[----:B------:R-:W-:Y:S02]  /*40f0*/  DFMA R34, R42, -UR8, R12 ;  /* 0x800000082a227c2b */ /* 0x000fe4000800000c */
[----:B------:R-:W-:-:S06]  /*4100*/  DADD R46, R40, R46 ;  /* 0x00000000282e7229 */ /* 0x000fcc000000002e */
[----:B------:R-:W-:Y:S01]  /*4110*/  DADD R34, -R44, R34 ;  /* 0x000000002c227229 */ /* 0x000fe20000000122 */
[----:B------:R-:W-:Y:S02]  /*4120*/  IMAD.MOV.U32 R44, RZ, RZ, 0x652b82fe ;  /* 0x652b82feff2c7424 */ /* 0x000fe400078e00ff */
[----:B------:R-:W-:-:S05]  /*4130*/  IMAD.MOV.U32 R45, RZ, RZ, 0x3ff71547 ;  /* 0x3ff71547ff2d7424 */ /* 0x000fca00078e00ff */
[----:B------:R-:W-:-:S08]  /*4140*/  DADD R34, R46, -R34 ;  /* 0x000000002e227229 */ /* 0x000fd00000000822 */
[----:B------:R-:W-:-:S08]  /*4150*/  DFMA R42, R42, UR10, R34 ;  /* 0x0000000a2a2a7c2b */ /* 0x000fd00008000022 */
[----:B------:R-:W-:-:S08]  /*4160*/  DADD R34, R12, R42 ;  /* 0x000000000c227229 */ /* 0x000fd0000000002a */
[----:B------:R-:W-:Y:S02]  /*4170*/  DADD R40, R12, -R34 ;  /* 0x000000000c287229 */ /* 0x000fe40000000822 */
[----:B------:R-:W-:-:S06]  /*4180*/  DMUL R12, R34, 2 ;  /* 0x40000000220c7828 */ /* 0x000fcc0000000000 */
[----:B------:R-:W-:Y:S02]  /*4190*/  DADD R40, R42, R40 ;  /* 0x000000002a287229 */ /* 0x000fe40000000028 */
[----:B------:R-:W-:-:S08]  /*41a0*/  DFMA R34, R34, 2, -R12 ;  /* 0x400000002222782b */ /* 0x000fd0000000080c */
[----:B------:R-:W-:-:S08]  /*41b0*/  DFMA R40, R40, 2, R34 ;  /* 0x400000002828782b */ /* 0x000fd00000000022 */
[----:B------:R-:W-:-:S08]  /*41c0*/  DADD R46, R12, R40 ;  /* 0x000000000c2e7229 */ /* 0x000fd00000000028 */
[----:B------:R-:W-:Y:S02]  /*41d0*/  DFMA R44, R46, R44, 6.75539944105574400000e+15 ;  /* 0x433800002e2c742b */ /* 0x000fe4000000002c */
[----:B------:R-:W-:Y:S01]  /*41e0*/  FSETP.GEU.AND P0, PT, |R47|, 4.1917929649353027344, PT ;  /* 0x4086232b2f00780b */ /* 0x000fe20003f0e200 */
[----:B------:R-:W-:-:S05]  /*41f0*/  DADD R12, R12, -R46 ;  /* 0x000000000c0c7229 */ /* 0x000fca000000082e */
[----:B------:R-:W-:-:S03]  /*4200*/  DADD R34, R44, -6.75539944105574400000e+15 ;  /* 0xc33800002c227429 */ /* 0x000fc60000000000 */
[----:B------:R-:W-:-:S05]  /*4210*/  DADD R40, R40, R12 ;  /* 0x0000000028287229 */ /* 0x000fca000000000c */
        /* <DEDUP_REMOVED lines=35> */
[----:B------:R-:W-:Y:S01]  /*4450*/  IMAD R43, R44, 0x100000, R35 ;  /* 0x001000002c2b7824 */ /* 0x000fe200078e0223 */
[----:B------:R-:W-:Y:S01]  /*4460*/  MOV R42, R34 ;  /* 0x00000022002a7202 */ /* 0x000fe20000000f00 */
[----:B------:R-:W-:Y:S06]  /*4470*/  @!P0 BRA `(.L_x_71) ;  /* 0x0000000000308947 */ /* 0x000fec0003800000 */
[----:B------:R-:W-:Y:S01]  /*4480*/  FSETP.GEU.AND P2, PT, |R47|, 4.2275390625, PT ;  /* 0x408748002f00780b */ /* 0x000fe20003f4e200 */
[C---:B------:R-:W-:Y:S02]  /*4490*/  DADD R42, R46.reuse, +INF ;  /* 0x7ff000002e2a7429 */ /* 0x040fe40000000000 */
[----:B------:R-:W-:-:S08]  /*44a0*/  DSETP.GEU.AND P0, PT, R46, RZ, PT ;  /* 0x000000ff2e00722a */ /* 0x000fd00003f0e000 */
[----:B------:R-:W-:Y:S02]  /*44b0*/  FSEL R42, R42, RZ, P0 ;  /* 0x000000ff2a2a7208 */ /* 0x000fe40000000000 */
[----:B------:R-:W-:Y:S02]  /*44c0*/  @!P2 LEA.HI R12, R44, R44, RZ, 0x1 ;  /* 0x0000002c2c0ca211 */ /* 0x000fe400078f08ff */
[----:B------:R-:W-:Y:S02]  /*44d0*/  FSEL R43, R43, RZ, P0 ;  /* 0x000000ff2b2b7208 */ /* 0x000fe40000000000 */
[----:B------:R-:W-:-:S05]  /*44e0*/  @!P2 SHF.R.S32.HI R12, RZ, 0x1, R12 ;  /* 0x00000001ff0ca819 */ /* 0x000fca000001140c */
[----:B------:R-:W-:Y:S02]  /*44f0*/  @!P2 IMAD.IADD R13, R44, 0x1, -R12 ;  /* 0x000000012c0da824 */ /* 0x000fe400078e0a0c */
[----:B------:R-:W-:Y:S02]  /*4500*/  @!P2 IMAD R35, R12, 0x100000, R35 ;  /* 0x001000000c23a824 */ /* 0x000fe400078e0223 */
[----:B------:R-:W-:Y:S01]  /*4510*/  @!P2 IMAD.MOV.U32 R12, RZ, RZ, RZ ;  /* 0x000000ffff0ca224 */ /* 0x000fe200078e00ff */
[----:B------:R-:W-:-:S06]  /*4520*/  @!P2 LEA R13, R13, 0x3ff00000, 0x14 ;  /* 0x3ff000000d0da811 */ /* 0x000fcc00078ea0ff */
[----:B------:R-:W-:-:S11]  /*4530*/  @!P2 DMUL R42, R34, R12 ;  /* 0x0000000c222aa228 */ /* 0x000fd60000000000 */
.L_x_71:
[----:B------:R-:W-:Y:S01]  /*4540*/  DFMA R40, R40, R42, R42 ;  /* 0x0000002a2828722b */ /* 0x000fe2000000002a */
[----:B------:R-:W-:Y:S01]  /*4550*/  IMAD.MOV.U32 R12, RZ, RZ, R14 ;  /* 0x000000ffff0c7224 */ /* 0x000fe200078e000e */
[----:B------:R-:W-:Y:S01]  /*4560*/  DSETP.NEU.AND P0, PT, |R42|, +INF , PT ;  /* 0x7ff000002a00742a */ /* 0x000fe20003f0d200 */
[----:B------:R-:W-:-:S07]  /*4570*/  IMAD.MOV.U32 R13, RZ, RZ, 0x0 ;  /* 0x00000000ff0d7424 */ /* 0x000fce00078e00ff */
[----:B------:R-:W-:Y:S02]  /*4580*/  FSEL R34, R42, R40, !P0 ;  /* 0x000000282a227208 */ /* 0x000fe40004000000 */
[----:B------:R-:W-:Y:S01]  /*4590*/  FSEL R15, R43, R41, !P0 ;  /* 0x000000292b0f7208 */ /* 0x000fe20004000000 */
[----:B------:R-:W-:Y:S06]  /*45a0*/  RET.REL.NODEC R12 `(_Z6feymanPiS_S_S_PdPfS_) ;  /* 0xffffffb80c947950 */ /* 0x000fec0003c3ffff */
.L_x_72:
[----:B------:R-:W-:-:S00]  /*45b0*/  BRA `(.L_x_72) ;  /* 0xfffffffc00fc7947 */ /* 0x000fc0000383ffff */
[----:B------:R-:W-:-:S00]  /*45c0*/  NOP ;  /* 0x0000000000007918 */ /* 0x000fc00000000000 */
        /* <DEDUP_REMOVED lines=11> */
.L_x_74:


//--------------------- .nv.shared.reserved.0     --------------------------
	.section	.nv.shared.reserved.0,"aw",@nobits
	.weak		__nv_reservedSMEM_offset_0_alias
	.size		__nv_reservedSMEM_offset_0_alias, 0, 64
	.other		__nv_reservedSMEM_offset_0_alias,@"STO_CUDA_RESERVED_SHARED STV_DEFAULT"
__nv_reservedSMEM_offset_0_alias:
	.zero		0
	.zero		64


//--------------------- .nv.constant0._Z6feymanPiS_S_S_PdPfS_ --------------------------
	.section	.nv.constant0._Z6feymanPiS_S_S_PdPfS_,"a",@progbits
	.sectionflags	@""
	.align	4
.nv.constant0._Z6feymanPiS_S_S_PdPfS_:
	.zero		952


//--------------------- SYMBOLS --------------------------

	.type		.nv.reservedSmem.offset0,@object
	.size		.nv.reservedSmem.offset0,0x4
